	.target	sm_90a

	.elftype	@"ET_EXEC"


//--------------------- .note.nv.tkinfo           --------------------------
	.section	.note.nv.tkinfo,"",@"SHT_NOTE"
	.sectionflags	@"SHF_NOTE_NV_TKINFO"
	.tkinfo
        /*0018*/ 	.word	0x00000002
        /*0030*/ 	.string	""
        /*0030*/ 	.string	"ptxas"
        /*0030*/ 	.string	"Cuda compilation tools, release 13.0, V13.0.88"
        /*0030*/ 	.string	"Build cuda_13.0.r13.0/compiler.36424714_0"
        /*0030*/ 	.string	"-arch sm_90a -m 64 "



//--------------------- .note.nv.cuinfo           --------------------------
	.section	.note.nv.cuinfo,"",@"SHT_NOTE"
	.sectionflags	@"SHF_NOTE_NV_CUINFO"
        /*0018*/ 	.short	0x0002
        /*001a*/ 	.short	0x005a
        /*001c*/ 	.short	0x0082
	.zero		2


//--------------------- .nv.info                  --------------------------
	.section	.nv.info,"",@"SHT_CUDA_INFO"
	.align	4


	//----- nvinfo : EIATTR_REGCOUNT
	.align		4
        /*0000*/ 	.byte	0x04, 0x2f
        /*0002*/ 	.short	(.L_12 - .L_11)
	.align		4
.L_11:
        /*0004*/ 	.word	index@(_ZN7cutlass13device_kernelINS_4gemm6kernel13GemmUniversalIN4cute5tupleIJiiiiEEENS1_10collective13CollectiveMmaINS1_37MainloopSm90TmaGmmaWarpSpecializedFP8ILi3ENS5_IJNS4_1CILi1EEESB_SB_EEENS1_35KernelTmaWarpSpecializedCooperativeEEENS5_IJNSA_ILi256EEESF_NSA_ILi32EEEEEENS_12float_e5m2_tENS5_IJlSB_lEEESI_SJ_NS4_8TiledMMAINS4_8MMA_AtomIJNS4_4SM904GMMA31MMA_64x256x32_F32E5M2E5M2_SS_TNILNSN_7ScaleInE1ELSP_1EEEEEENS4_6LayoutINS5_IJNSA_ILi2EEESB_SB_EEENS5_IJSB_NSA_ILi0EEESV_EEEEENS5_IJNS4_10UnderscoreESY_SY_EEEEENS4_13SM90_TMA_LOADENS4_14ComposedLayoutINS4_7SwizzleILi1ELi4ELi3EEENS4_18smem_ptr_flag_bitsILi8EEENSS_INS5_IJNSA_ILi8EEESG_EEENS5_IJSG_SB_EEEEEEEvNS4_8identityES11_S1B_vS1C_EENS_8epilogue10collective6detail29Sm90TmaWarpSpecializedAdapterINS1F_15DefaultEpilogueISI_SJ_SJ_NS1E_6thread17LinearCombinationISI_Li1EffLNS1J_9ScaleType4KindE0ELNS_15FloatRoundStyleE2ESI_EENS1_15EpilogueDefaultEEEEEvvEEEEvNT_6ParamsE)
        /*0008*/ 	.word	0x000000a8


	//----- nvinfo : EIATTR_FRAME_SIZE
	.align		4
.L_12:
        /*000c*/ 	.byte	0x04, 0x11
        /*000e*/ 	.short	(.L_14 - .L_13)
	.align		4
.L_13:
        /*0010*/ 	.word	index@(_ZN7cutlass13device_kernelINS_4gemm6kernel13GemmUniversalIN4cute5tupleIJiiiiEEENS1_10collective13CollectiveMmaINS1_37MainloopSm90TmaGmmaWarpSpecializedFP8ILi3ENS5_IJNS4_1CILi1EEESB_SB_EEENS1_35KernelTmaWarpSpecializedCooperativeEEENS5_IJNSA_ILi256EEESF_NSA_ILi32EEEEEENS_12float_e5m2_tENS5_IJlSB_lEEESI_SJ_NS4_8TiledMMAINS4_8MMA_AtomIJNS4_4SM904GMMA31MMA_64x256x32_F32E5M2E5M2_SS_TNILNSN_7ScaleInE1ELSP_1EEEEEENS4_6LayoutINS5_IJNSA_ILi2EEESB_SB_EEENS5_IJSB_NSA_ILi0EEESV_EEEEENS5_IJNS4_10UnderscoreESY_SY_EEEEENS4_13SM90_TMA_LOADENS4_14ComposedLayoutINS4_7SwizzleILi1ELi4ELi3EEENS4_18smem_ptr_flag_bitsILi8EEENSS_INS5_IJNSA_ILi8EEESG_EEENS5_IJSG_SB_EEEEEEEvNS4_8identityES11_S1B_vS1C_EENS_8epilogue10collective6detail29Sm90TmaWarpSpecializedAdapterINS1F_15DefaultEpilogueISI_SJ_SJ_NS1E_6thread17LinearCombinationISI_Li1EffLNS1J_9ScaleType4KindE0ELNS_15FloatRoundStyleE2ESI_EENS1_15EpilogueDefaultEEEEEvvEEEEvNT_6ParamsE)
        /*0014*/ 	.word	0x00000670


	//----- nvinfo : EIATTR_MIN_STACK_SIZE
	.align		4
.L_14:
        /*0018*/ 	.byte	0x04, 0x12
        /*001a*/ 	.short	(.L_16 - .L_15)
	.align		4
.L_15:
        /*001c*/ 	.word	index@(_ZN7cutlass13device_kernelINS_4gemm6kernel13GemmUniversalIN4cute5tupleIJiiiiEEENS1_10collective13CollectiveMmaINS1_37MainloopSm90TmaGmmaWarpSpecializedFP8ILi3ENS5_IJNS4_1CILi1EEESB_SB_EEENS1_35KernelTmaWarpSpecializedCooperativeEEENS5_IJNSA_ILi256EEESF_NSA_ILi32EEEEEENS_12float_e5m2_tENS5_IJlSB_lEEESI_SJ_NS4_8TiledMMAINS4_8MMA_AtomIJNS4_4SM904GMMA31MMA_64x256x32_F32E5M2E5M2_SS_TNILNSN_7ScaleInE1ELSP_1EEEEEENS4_6LayoutINS5_IJNSA_ILi2EEESB_SB_EEENS5_IJSB_NSA_ILi0EEESV_EEEEENS5_IJNS4_10UnderscoreESY_SY_EEEEENS4_13SM90_TMA_LOADENS4_14ComposedLayoutINS4_7SwizzleILi1ELi4ELi3EEENS4_18smem_ptr_flag_bitsILi8EEENSS_INS5_IJNSA_ILi8EEESG_EEENS5_IJSG_SB_EEEEEEEvNS4_8identityES11_S1B_vS1C_EENS_8epilogue10collective6detail29Sm90TmaWarpSpecializedAdapterINS1F_15DefaultEpilogueISI_SJ_SJ_NS1E_6thread17LinearCombinationISI_Li1EffLNS1J_9ScaleType4KindE0ELNS_15FloatRoundStyleE2ESI_EENS1_15EpilogueDefaultEEEEEvvEEEEvNT_6ParamsE)
        /*0020*/ 	.word	0x00000670
.L_16:


//--------------------- .nv.compat                --------------------------
	.section	.nv.compat,"",@"SHT_CUDA_COMPAT_INFO"
	.align	4
        /*0000*/ 	.byte	0x02, 0x09, 0x01, 0x00, 0x02, 0x02, 0x04, 0x00, 0x02, 0x05, 0x05, 0x00, 0x03, 0x07, 0x01, 0x01
        /*0010*/ 	.byte	0x02, 0x03, 0x01, 0x00, 0x02, 0x06, 0x01, 0x00, 0x04, 0x0b, 0x08, 0x00, 0x00, 0x00, 0x00, 0x00
        /*0020*/ 	.byte	0x00, 0x00, 0x00, 0x00


//--------------------- .nv.info._ZN7cutlass13device_kernelINS_4gemm6kernel13GemmUniversalIN4cute5tupleIJiiiiEEENS1_10collective13CollectiveMmaINS1_37MainloopSm90TmaGmmaWarpSpecializedFP8ILi3ENS5_IJNS4_1CILi1EEESB_SB_EEENS1_35KernelTmaWarpSpecializedCooperativeEEENS5_IJNSA_ILi256EEESF_NSA_ILi32EEEEEENS_12float_e5m2_tENS5_IJlSB_lEEESI_SJ_NS4_8TiledMMAINS4_8MMA_AtomIJNS4_4SM904GMMA31MMA_64x256x32_F32E5M2E5M2_SS_TNILNSN_7ScaleInE1ELSP_1EEEEEENS4_6LayoutINS5_IJNSA_ILi2EEESB_SB_EEENS5_IJSB_NSA_ILi0EEESV_EEEEENS5_IJNS4_10UnderscoreESY_SY_EEEEENS4_13SM90_TMA_LOADENS4_14ComposedLayoutINS4_7SwizzleILi1ELi4ELi3EEENS4_18smem_ptr_flag_bitsILi8EEENSS_INS5_IJNSA_ILi8EEESG_EEENS5_IJSG_SB_EEEEEEEvNS4_8identityES11_S1B_vS1C_EENS_8epilogue10collective6detail29Sm90TmaWarpSpecializedAdapterINS1F_15DefaultEpilogueISI_SJ_SJ_NS1E_6thread17LinearCombinationISI_Li1EffLNS1J_9ScaleType4KindE0ELNS_15FloatRoundStyleE2ESI_EENS1_15EpilogueDefaultEEEEEvvEEEEvNT_6ParamsE --------------------------
	.section	.nv.info._ZN7cutlass13device_kernelINS_4gemm6kernel13GemmUniversalIN4cute5tupleIJiiiiEEENS1_10collective13CollectiveMmaINS1_37MainloopSm90TmaGmmaWarpSpecializedFP8ILi3ENS5_IJNS4_1CILi1EEESB_SB_EEENS1_35KernelTmaWarpSpecializedCooperativeEEENS5_IJNSA_ILi256EEESF_NSA_ILi32EEEEEENS_12float_e5m2_tENS5_IJlSB_lEEESI_SJ_NS4_8TiledMMAINS4_8MMA_AtomIJNS4_4SM904GMMA31MMA_64x256x32_F32E5M2E5M2_SS_TNILNSN_7ScaleInE1ELSP_1EEEEEENS4_6LayoutINS5_IJNSA_ILi2EEESB_SB_EEENS5_IJSB_NSA_ILi0EEESV_EEEEENS5_IJNS4_10UnderscoreESY_SY_EEEEENS4_13SM90_TMA_LOADENS4_14ComposedLayoutINS4_7SwizzleILi1ELi4ELi3EEENS4_18smem_ptr_flag_bitsILi8EEENSS_INS5_IJNSA_ILi8EEESG_EEENS5_IJSG_SB_EEEEEEEvNS4_8identityES11_S1B_vS1C_EENS_8epilogue10collective6detail29Sm90TmaWarpSpecializedAdapterINS1F_15DefaultEpilogueISI_SJ_SJ_NS1E_6thread17LinearCombinationISI_Li1EffLNS1J_9ScaleType4KindE0ELNS_15FloatRoundStyleE2ESI_EENS1_15EpilogueDefaultEEEEEvvEEEEvNT_6ParamsE,"",@"SHT_CUDA_INFO"
	.sectionflags	@""
	.align	4


	//----- nvinfo : EIATTR_CUDA_API_VERSION
	.align		4
        /*0000*/ 	.byte	0x04, 0x37
        /*0002*/ 	.short	(.L_18 - .L_17)
.L_17:
        /*0004*/ 	.word	0x00000082


	//----- nvinfo : EIATTR_KPARAM_INFO
	.align		4
.L_18:
        /*0008*/ 	.byte	0x04, 0x17
        /*000a*/ 	.short	(.L_20 - .L_19)
.L_19:
        /*000c*/ 	.word	0x00000000
        /*0010*/ 	.short	0x0000
        /*0012*/ 	.short	0x0070
        /*0014*/ 	.byte	0x00, 0xf0, 0x01, 0x10


	//----- nvinfo : EIATTR_SPARSE_MMA_MASK
	.align		4
.L_20:
        /*0018*/ 	.byte	0x03, 0x50
        /*001a*/ 	.short	0x0000


	//----- nvinfo : EIATTR_MAXREG_COUNT
	.align		4
        /*001c*/ 	.byte	0x03, 0x1b
        /*001e*/ 	.short	0x00a8


	//----- nvinfo : EIATTR_NUM_BARRIERS
	.align		4
        /*0020*/ 	.byte	0x02, 0x4c
        /*0022*/ 	.byte	0x01
	.zero		1


	//----- nvinfo : EIATTR_ANNOTATIONS
	.align		4
        /*0024*/ 	.byte	0x04, 0x55
        /*0026*/ 	.short	(.L_22 - .L_21)


	//   ....[0]....
.L_21:
        /*0028*/ 	.word	0x00000001
        /*002c*/ 	.byte	0x70, 0x05, 0x00, 0x00, 0x01, 0x00, 0x00, 0x00, 0x90, 0x05, 0x00, 0x00, 0x01, 0x00, 0x00, 0x00
        /* <DEDUP_REMOVED lines=1352> */
        /*54bc*/ 	.byte	0x50, 0x32, 0x02, 0x00


	//----- nvinfo : EIATTR_MERCURY_ISA_VERSION
	.align		4
.L_22:
        /*54c0*/ 	.byte	0x03, 0x5f
        /*54c2*/ 	.short	0x0101


	//----- nvinfo : EIATTR_INT_WARP_WIDE_INSTR_OFFSETS
	.align		4
        /*54c4*/ 	.byte	0x04, 0x31
        /*54c6*/ 	.short	(.L_24 - .L_23)


	//   ....[0]....
.L_23:
        /*54c8*/ 	.word	0x00000460


	//   ....[1]....
        /*54cc*/ 	.word	0x00000480


	//   ....[2]....
        /*54d0*/ 	.word	0x00000580


	//----- nvinfo : EIATTR_COOP_GROUP_MASK_REGIDS
	.align		4
.L_24:
        /*54d4*/ 	.byte	0x04, 0x29
        /*54d6*/ 	.short	(.L_26 - .L_25)


	//   ....[0]....
.L_25:
        /*54d8*/ 	.word	0xffffffff


	//   ....[1]....
        /*54dc*/ 	.word	0xffffffff


	//   ....[2]....
        /*54e0*/ 	.word	0xffffffff


	//   ....[3]....
        /*54e4*/ 	.word	0xffffffff


	//   ....[4]....
        /*54e8*/ 	.word	0xffffffff


	//----- nvinfo : EIATTR_COOP_GROUP_INSTR_OFFSETS
	.align		4
.L_26:
        /*54ec*/ 	.byte	0x04, 0x28
        /*54ee*/ 	.short	(.L_28 - .L_27)


	//   ....[0]....
.L_27:
        /*54f0*/ 	.word	0x00000070


	//   ....[1]....
        /*54f4*/ 	.word	0x00000080


	//   ....[2]....
        /*54f8*/ 	.word	0x000001a0


	//   ....[3]....
        /*54fc*/ 	.word	0x000003a0


	//   ....[4]....
        /*5500*/ 	.word	0x00002690


	//----- nvinfo : EIATTR_REG_RECONFIG
	.align		4
.L_28:
        /*5504*/ 	.byte	0x01, 0x54
	.zero		2


	//----- nvinfo : EIATTR_MBARRIER_INSTR_OFFSETS
	.align		4
        /*5508*/ 	.byte	0x04, 0x39
        /*550a*/ 	.short	(.L_30 - .L_29)


	//   ....[0]....
.L_29:
        /*550c*/ 	.word	0x00000320
        /*5510*/ 	.word	0x000000ff
        /*5514*/ 	.word	0x00000000
        /*5518*/ 	.short	0x0100
        /*551a*/ 	.byte	0x09
	.zero		1


	//   ....[1]....
        /*551c*/ 	.word	0x00000330
        /*5520*/ 	.word	0x000000ff
        /*5524*/ 	.word	0x00000018
        /*5528*/ 	.short	0x0100
        /*552a*/ 	.byte	0x09
	.zero		1


	//   ....[2]....
        /*552c*/ 	.word	0x00000340
        /*5530*/ 	.word	0x000000ff
        /*5534*/ 	.word	0x00000008
        /*5538*/ 	.short	0x0100
        /*553a*/ 	.byte	0x09
	.zero		1


	//   ....[3]....
        /*553c*/ 	.word	0x00000350
        /*5540*/ 	.word	0x000000ff
        /*5544*/ 	.word	0x00000020
        /*5548*/ 	.short	0x0100
        /*554a*/ 	.byte	0x09
	.zero		1


	//   ....[4]....
        /*554c*/ 	.word	0x00000360
        /*5550*/ 	.word	0x000000ff
        /*5554*/ 	.word	0x00000010
        /*5558*/ 	.short	0x0100
        /*555a*/ 	.byte	0x09
	.zero		1


	//   ....[5]....
        /*555c*/ 	.word	0x00000370
        /*5560*/ 	.word	0x000000ff
        /*5564*/ 	.word	0x00000028
        /*5568*/ 	.short	0x0100
        /*556a*/ 	.byte	0x09
	.zero		1


	//   ....[6]....
        /*556c*/ 	.word	0x000005b0
        /*5570*/ 	.word	0x000000ff
        /*5574*/ 	.word	0x00000040
        /*5578*/ 	.short	0x0100
        /*557a*/ 	.byte	0x06
	.zero		1


	//   ....[7]....
        /*557c*/ 	.word	0x000005c0
        /*5580*/ 	.word	0x000000ff
        /*5584*/ 	.word	0x00000048
        /*5588*/ 	.short	0x0100
        /*558a*/ 	.byte	0x06
	.zero		1


	//   ....[8]....
        /*558c*/ 	.word	0x00002aa0
        /*5590*/ 	.word	0x000000ff
        /*5594*/ 	.word	0x00000000
        /*5598*/ 	.short	0x010a
        /*559a*/ 	.byte	0x07
	.zero		1


	//   ....[9]....
        /*559c*/ 	.word	0x00002b00
        /*55a0*/ 	.word	0x000000ff
        /*55a4*/ 	.word	0x00000000
        /*55a8*/ 	.short	0x010a
        /*55aa*/ 	.byte	0x07
	.zero		1


	//   ....[10]....
        /*55ac*/ 	.word	0x000062c0
        /*55b0*/ 	.word	0x000000ff
        /*55b4*/ 	.word	0x00000000
        /*55b8*/ 	.short	0x010a
        /*55ba*/ 	.byte	0x0f
	.zero		1


	//   ....[11]....
        /*55bc*/ 	.word	0x00006300
        /*55c0*/ 	.word	0x000000ff
        /*55c4*/ 	.word	0x00000000
        /*55c8*/ 	.short	0x010a
        /*55ca*/ 	.byte	0x0f
	.zero		1


	//   ....[12]....
        /*55cc*/ 	.word	0x0000af60
        /*55d0*/ 	.word	0x000000ff
        /*55d4*/ 	.word	0x00000000
        /*55d8*/ 	.short	0x0101
        /*55da*/ 	.byte	0x08
	.zero		1


	//   ....[13]....
        /*55dc*/ 	.word	0x0000ea10
        /*55e0*/ 	.word	0x000000ff
        /*55e4*/ 	.word	0x00000000
        /*55e8*/ 	.short	0x0101
        /*55ea*/ 	.byte	0x08
	.zero		1


	//   ....[14]....
        /*55ec*/ 	.word	0x00022540
        /*55f0*/ 	.word	0x00000010
        /*55f4*/ 	.word	0x00000018
        /*55f8*/ 	.short	0x010a
        /*55fa*/ 	.byte	0x3f
	.zero		1


	//   ....[15]....
        /*55fc*/ 	.word	0x00022870
        /*5600*/ 	.word	0x00000002
        /*5604*/ 	.word	0x00000048
        /*5608*/ 	.short	0x0101
        /*560a*/ 	.byte	0x3f
	.zero		1


	//   ....[16]....
        /*560c*/ 	.word	0x00023020
        /*5610*/ 	.word	0x00000003
        /*5614*/ 	.word	0x00000000
        /*5618*/ 	.short	0x010a
        /*561a*/ 	.byte	0x3f
	.zero		1


	//   ....[17]....
        /*561c*/ 	.word	0x000230b0
        /*5620*/ 	.word	0x00000003
        /*5624*/ 	.word	0x00000000
        /*5628*/ 	.short	0x010a
        /*562a*/ 	.byte	0x3f
	.zero		1


	//   ....[18]....
        /*562c*/ 	.word	0x00023140
        /*5630*/ 	.word	0x00000003
        /*5634*/ 	.word	0x00000000
        /*5638*/ 	.short	0x010a
        /*563a*/ 	.byte	0x3f
	.zero		1


	//   ....[19]....
        /*563c*/ 	.word	0x000231b0
        /*5640*/ 	.word	0x00000003
        /*5644*/ 	.word	0x00000000
        /*5648*/ 	.short	0x010a
        /*564a*/ 	.byte	0x3f
	.zero		1


	//   ....[20]....
        /*564c*/ 	.word	0x00023220
        /*5650*/ 	.word	0x00000000
        /*5654*/ 	.word	0x00000000
        /*5658*/ 	.short	0x010a
        /*565a*/ 	.byte	0x3f
	.zero		1


	//   ....[21]....
        /*565c*/ 	.word	0x00023300
        /*5660*/ 	.word	0x00000010
        /*5664*/ 	.word	0x00000018
        /*5668*/ 	.short	0x010a
        /*566a*/ 	.byte	0x3f
	.zero		1


	//   ....[22]....
        /*566c*/ 	.word	0x000233e0
        /*5670*/ 	.word	0x00000003
        /*5674*/ 	.word	0x00000000
        /*5678*/ 	.short	0x010a
        /*567a*/ 	.byte	0x3f
	.zero		1


	//   ....[23]....
        /*567c*/ 	.word	0x00023430
        /*5680*/ 	.word	0x00000003
        /*5684*/ 	.word	0x00000000
        /*5688*/ 	.short	0x010a
        /*568a*/ 	.byte	0x3f
	.zero		1


	//----- nvinfo : EIATTR_NUM_MBARRIERS
	.align		4
.L_30:
        /*568c*/ 	.byte	0x03, 0x38
        /*568e*/ 	.short	0x0008


	//----- nvinfo : EIATTR_EXIT_INSTR_OFFSETS
	.align		4
        /*5690*/ 	.byte	0x04, 0x1c
        /*5692*/ 	.short	(.L_32 - .L_31)


	//   ....[0]....
.L_31:
        /*5694*/ 	.word	0x00000620


	//   ....[1]....
        /*5698*/ 	.word	0x00000f80


	//   ....[2]....
        /*569c*/ 	.word	0x00021b70


	//   ....[3]....
        /*56a0*/ 	.word	0x000221d0


	//   ....[4]....
        /*56a4*/ 	.word	0x00023190


	//----- nvinfo : EIATTR_MAX_THREADS
	.align		4
.L_32:
        /*56a8*/ 	.byte	0x04, 0x05
        /*56aa*/ 	.short	(.L_34 - .L_33)
.L_33:
        /*56ac*/ 	.word	0x00000180
        /*56b0*/ 	.word	0x00000001
        /*56b4*/ 	.word	0x00000001


	//----- nvinfo : EIATTR_CRS_STACK_SIZE
	.align		4
.L_34:
        /*56b8*/ 	.byte	0x04, 0x1e
        /*56ba*/ 	.short	(.L_36 - .L_35)
.L_35:
        /*56bc*/ 	.word	0x00000000


	//----- nvinfo : EIATTR_CBANK_PARAM_SIZE
	.align		4
.L_36:
        /*56c0*/ 	.byte	0x03, 0x19
        /*56c2*/ 	.short	0x0470


	//----- nvinfo : EIATTR_PARAM_CBANK
	.align		4
        /*56c4*/ 	.byte	0x04, 0x0a
        /*56c6*/ 	.short	(.L_38 - .L_37)
	.align		4
.L_37:
        /*56c8*/ 	.word	index@(.nv.constant0._ZN7cutlass13device_kernelINS_4gemm6kernel13GemmUniversalIN4cute5tupleIJiiiiEEENS1_10collective13CollectiveMmaINS1_37MainloopSm90TmaGmmaWarpSpecializedFP8ILi3ENS5_IJNS4_1CILi1EEESB_SB_EEENS1_35KernelTmaWarpSpecializedCooperativeEEENS5_IJNSA_ILi256EEESF_NSA_ILi32EEEEEENS_12float_e5m2_tENS5_IJlSB_lEEESI_SJ_NS4_8TiledMMAINS4_8MMA_AtomIJNS4_4SM904GMMA31MMA_64x256x32_F32E5M2E5M2_SS_TNILNSN_7ScaleInE1ELSP_1EEEEEENS4_6LayoutINS5_IJNSA_ILi2EEESB_SB_EEENS5_IJSB_NSA_ILi0EEESV_EEEEENS5_IJNS4_10UnderscoreESY_SY_EEEEENS4_13SM90_TMA_LOADENS4_14ComposedLayoutINS4_7SwizzleILi1ELi4ELi3EEENS4_18smem_ptr_flag_bitsILi8EEENSS_INS5_IJNSA_ILi8EEESG_EEENS5_IJSG_SB_EEEEEEEvNS4_8identityES11_S1B_vS1C_EENS_8epilogue10collective6detail29Sm90TmaWarpSpecializedAdapterINS1F_15DefaultEpilogueISI_SJ_SJ_NS1E_6thread17LinearCombinationISI_Li1EffLNS1J_9ScaleType4KindE0ELNS_15FloatRoundStyleE2ESI_EENS1_15EpilogueDefaultEEEEEvvEEEEvNT_6ParamsE)
        /*56cc*/ 	.short	0x0210
        /*56ce*/ 	.short	0x0470


	//----- nvinfo : EIATTR_SW_WAR
	.align		4
.L_38:
        /*56d0*/ 	.byte	0x04, 0x36
        /*56d2*/ 	.short	(.L_40 - .L_39)
.L_39:
        /*56d4*/ 	.word	0x00000008
.L_40:


//--------------------- .nv.callgraph             --------------------------
	.section	.nv.callgraph,"",@"SHT_CUDA_CALLGRAPH"
	.align	4
	.sectionentsize	8
	.align		4
        /*0000*/ 	.word	0x00000000
	.align		4
        /*0004*/ 	.word	0xffffffff
	.align		4
        /*0008*/ 	.word	0x00000000
	.align		4
        /*000c*/ 	.word	0xfffffffe
	.align		4
        /*0010*/ 	.word	0x00000000
	.align		4
        /*0014*/ 	.word	0xfffffffd
	.align		4
        /*0018*/ 	.word	0x00000000
	.align		4
        /*001c*/ 	.word	0xfffffffc


//--------------------- .nv.constant4             --------------------------
	.section	.nv.constant4,"a",@progbits
	.align	8
	.align		8
.nv.constant4:
        /*0000*/ 	.dword	_ZN39_INTERNAL_c0c4bc11_4_k_cu_3356096d_43204cuda3std3__45__cpo5beginE
	.align		8
        /*0008*/ 	.dword	_ZN39_INTERNAL_c0c4bc11_4_k_cu_3356096d_43204cuda3std3__45__cpo3endE
	.align		8
        /*0010*/ 	.dword	_ZN39_INTERNAL_c0c4bc11_4_k_cu_3356096d_43204cuda3std3__45__cpo6cbeginE
	.align		8
        /*0018*/ 	.dword	_ZN39_INTERNAL_c0c4bc11_4_k_cu_3356096d_43204cuda3std3__45__cpo4cendE
	.align		8
        /*0020*/ 	.dword	_ZN39_INTERNAL_c0c4bc11_4_k_cu_3356096d_43204cuda3std3__441_GLOBAL__N__c0c4bc11_4_k_cu_3356096d_43206ignoreE
	.align		8
        /*0028*/ 	.dword	_ZN39_INTERNAL_c0c4bc11_4_k_cu_3356096d_43204cuda3std3__419piecewise_constructE
	.align		8
        /*0030*/ 	.dword	_ZN39_INTERNAL_c0c4bc11_4_k_cu_3356096d_43204cuda3std3__48in_placeE
	.align		8
        /*0038*/ 	.dword	_ZN39_INTERNAL_c0c4bc11_4_k_cu_3356096d_43204cuda3std6ranges3__45__cpo4swapE
	.align		8
        /*0040*/ 	.dword	_ZN39_INTERNAL_c0c4bc11_4_k_cu_3356096d_43204cuda3std6ranges3__45__cpo9iter_moveE
	.align		8
        /*0048*/ 	.dword	_ZN39_INTERNAL_c0c4bc11_4_k_cu_3356096d_43204cute7productE
	.align		8
        /*0050*/ 	.dword	_ZN39_INTERNAL_c0c4bc11_4_k_cu_3356096d_43204cute1_E


//--------------------- .text._ZN7cutlass13device_kernelINS_4gemm6kernel13GemmUniversalIN4cute5tupleIJiiiiEEENS1_10collective13CollectiveMmaINS1_37MainloopSm90TmaGmmaWarpSpecializedFP8ILi3ENS5_IJNS4_1CILi1EEESB_SB_EEENS1_35KernelTmaWarpSpecializedCooperativeEEENS5_IJNSA_ILi256EEESF_NSA_ILi32EEEEEENS_12float_e5m2_tENS5_IJlSB_lEEESI_SJ_NS4_8TiledMMAINS4_8MMA_AtomIJNS4_4SM904GMMA31MMA_64x256x32_F32E5M2E5M2_SS_TNILNSN_7ScaleInE1ELSP_1EEEEEENS4_6LayoutINS5_IJNSA_ILi2EEESB_SB_EEENS5_IJSB_NSA_ILi0EEESV_EEEEENS5_IJNS4_10UnderscoreESY_SY_EEEEENS4_13SM90_TMA_LOADENS4_14ComposedLayoutINS4_7SwizzleILi1ELi4ELi3EEENS4_18smem_ptr_flag_bitsILi8EEENSS_INS5_IJNSA_ILi8EEESG_EEENS5_IJSG_SB_EEEEEEEvNS4_8identityES11_S1B_vS1C_EENS_8epilogue10collective6detail29Sm90TmaWarpSpecializedAdapterINS1F_15DefaultEpilogueISI_SJ_SJ_NS1E_6thread17LinearCombinationISI_Li1EffLNS1J_9ScaleType4KindE0ELNS_15FloatRoundStyleE2ESI_EENS1_15EpilogueDefaultEEEEEvvEEEEvNT_6ParamsE --------------------------
	.section	.text._ZN7cutlass13device_kernelINS_4gemm6kernel13GemmUniversalIN4cute5tupleIJiiiiEEENS1_10collective13CollectiveMmaINS1_37MainloopSm90TmaGmmaWarpSpecializedFP8ILi3ENS5_IJNS4_1CILi1EEESB_SB_EEENS1_35KernelTmaWarpSpecializedCooperativeEEENS5_IJNSA_ILi256EEESF_NSA_ILi32EEEEEENS_12float_e5m2_tENS5_IJlSB_lEEESI_SJ_NS4_8TiledMMAINS4_8MMA_AtomIJNS4_4SM904GMMA31MMA_64x256x32_F32E5M2E5M2_SS_TNILNSN_7ScaleInE1ELSP_1EEEEEENS4_6LayoutINS5_IJNSA_ILi2EEESB_SB_EEENS5_IJSB_NSA_ILi0EEESV_EEEEENS5_IJNS4_10UnderscoreESY_SY_EEEEENS4_13SM90_TMA_LOADENS4_14ComposedLayoutINS4_7SwizzleILi1ELi4ELi3EEENS4_18smem_ptr_flag_bitsILi8EEENSS_INS5_IJNSA_ILi8EEESG_EEENS5_IJSG_SB_EEEEEEEvNS4_8identityES11_S1B_vS1C_EENS_8epilogue10collective6detail29Sm90TmaWarpSpecializedAdapterINS1F_15DefaultEpilogueISI_SJ_SJ_NS1E_6thread17LinearCombinationISI_Li1EffLNS1J_9ScaleType4KindE0ELNS_15FloatRoundStyleE2ESI_EENS1_15EpilogueDefaultEEEEEvvEEEEvNT_6ParamsE,"ax",@progbits
	.align	128
.text._ZN7cutlass13device_kernelINS_4gemm6kernel13GemmUniversalIN4cute5tupleIJiiiiEEENS1_10collective13CollectiveMmaINS1_37MainloopSm90TmaGmmaWarpSpecializedFP8ILi3ENS5_IJNS4_1CILi1EEESB_SB_EEENS1_35KernelTmaWarpSpecializedCooperativeEEENS5_IJNSA_ILi256EEESF_NSA_ILi32EEEEEENS_12float_e5m2_tENS5_IJlSB_lEEESI_SJ_NS4_8TiledMMAINS4_8MMA_AtomIJNS4_4SM904GMMA31MMA_64x256x32_F32E5M2E5M2_SS_TNILNSN_7ScaleInE1ELSP_1EEEEEENS4_6LayoutINS5_IJNSA_ILi2EEESB_SB_EEENS5_IJSB_NSA_ILi0EEESV_EEEEENS5_IJNS4_10UnderscoreESY_SY_EEEEENS4_13SM90_TMA_LOADENS4_14ComposedLayoutINS4_7SwizzleILi1ELi4ELi3EEENS4_18smem_ptr_flag_bitsILi8EEENSS_INS5_IJNSA_ILi8EEESG_EEENS5_IJSG_SB_EEEEEEEvNS4_8identityES11_S1B_vS1C_EENS_8epilogue10collective6detail29Sm90TmaWarpSpecializedAdapterINS1F_15DefaultEpilogueISI_SJ_SJ_NS1E_6thread17LinearCombinationISI_Li1EffLNS1J_9ScaleType4KindE0ELNS_15FloatRoundStyleE2ESI_EENS1_15EpilogueDefaultEEEEEvvEEEEvNT_6ParamsE:
        .type           _ZN7cutlass13device_kernelINS_4gemm6kernel13GemmUniversalIN4cute5tupleIJiiiiEEENS1_10collective13CollectiveMmaINS1_37MainloopSm90TmaGmmaWarpSpecializedFP8ILi3ENS5_IJNS4_1CILi1EEESB_SB_EEENS1_35KernelTmaWarpSpecializedCooperativeEEENS5_IJNSA_ILi256EEESF_NSA_ILi32EEEEEENS_12float_e5m2_tENS5_IJlSB_lEEESI_SJ_NS4_8TiledMMAINS4_8MMA_AtomIJNS4_4SM904GMMA31MMA_64x256x32_F32E5M2E5M2_SS_TNILNSN_7ScaleInE1ELSP_1EEEEEENS4_6LayoutINS5_IJNSA_ILi2EEESB_SB_EEENS5_IJSB_NSA_ILi0EEESV_EEEEENS5_IJNS4_10UnderscoreESY_SY_EEEEENS4_13SM90_TMA_LOADENS4_14ComposedLayoutINS4_7SwizzleILi1ELi4ELi3EEENS4_18smem_ptr_flag_bitsILi8EEENSS_INS5_IJNSA_ILi8EEESG_EEENS5_IJSG_SB_EEEEEEEvNS4_8identityES11_S1B_vS1C_EENS_8epilogue10collective6detail29Sm90TmaWarpSpecializedAdapterINS1F_15DefaultEpilogueISI_SJ_SJ_NS1E_6thread17LinearCombinationISI_Li1EffLNS1J_9ScaleType4KindE0ELNS_15FloatRoundStyleE2ESI_EENS1_15EpilogueDefaultEEEEEvvEEEEvNT_6ParamsE,@function
        .size           _ZN7cutlass13device_kernelINS_4gemm6kernel13GemmUniversalIN4cute5tupleIJiiiiEEENS1_10collective13CollectiveMmaINS1_37MainloopSm90TmaGmmaWarpSpecializedFP8ILi3ENS5_IJNS4_1CILi1EEESB_SB_EEENS1_35KernelTmaWarpSpecializedCooperativeEEENS5_IJNSA_ILi256EEESF_NSA_ILi32EEEEEENS_12float_e5m2_tENS5_IJlSB_lEEESI_SJ_NS4_8TiledMMAINS4_8MMA_AtomIJNS4_4SM904GMMA31MMA_64x256x32_F32E5M2E5M2_SS_TNILNSN_7ScaleInE1ELSP_1EEEEEENS4_6LayoutINS5_IJNSA_ILi2EEESB_SB_EEENS5_IJSB_NSA_ILi0EEESV_EEEEENS5_IJNS4_10UnderscoreESY_SY_EEEEENS4_13SM90_TMA_LOADENS4_14ComposedLayoutINS4_7SwizzleILi1ELi4ELi3EEENS4_18smem_ptr_flag_bitsILi8EEENSS_INS5_IJNSA_ILi8EEESG_EEENS5_IJSG_SB_EEEEEEEvNS4_8identityES11_S1B_vS1C_EENS_8epilogue10collective6detail29Sm90TmaWarpSpecializedAdapterINS1F_15DefaultEpilogueISI_SJ_SJ_NS1E_6thread17LinearCombinationISI_Li1EffLNS1J_9ScaleType4KindE0ELNS_15FloatRoundStyleE2ESI_EENS1_15EpilogueDefaultEEEEEvvEEEEvNT_6ParamsE,(.L_x_583 - _ZN7cutlass13device_kernelINS_4gemm6kernel13GemmUniversalIN4cute5tupleIJiiiiEEENS1_10collective13CollectiveMmaINS1_37MainloopSm90TmaGmmaWarpSpecializedFP8ILi3ENS5_IJNS4_1CILi1EEESB_SB_EEENS1_35KernelTmaWarpSpecializedCooperativeEEENS5_IJNSA_ILi256EEESF_NSA_ILi32EEEEEENS_12float_e5m2_tENS5_IJlSB_lEEESI_SJ_NS4_8TiledMMAINS4_8MMA_AtomIJNS4_4SM904GMMA31MMA_64x256x32_F32E5M2E5M2_SS_TNILNSN_7ScaleInE1ELSP_1EEEEEENS4_6LayoutINS5_IJNSA_ILi2EEESB_SB_EEENS5_IJSB_NSA_ILi0EEESV_EEEEENS5_IJNS4_10UnderscoreESY_SY_EEEEENS4_13SM90_TMA_LOADENS4_14ComposedLayoutINS4_7SwizzleILi1ELi4ELi3EEENS4_18smem_ptr_flag_bitsILi8EEENSS_INS5_IJNSA_ILi8EEESG_EEENS5_IJSG_SB_EEEEEEEvNS4_8identityES11_S1B_vS1C_EENS_8epilogue10collective6detail29Sm90TmaWarpSpecializedAdapterINS1F_15DefaultEpilogueISI_SJ_SJ_NS1E_6thread17LinearCombinationISI_Li1EffLNS1J_9ScaleType4KindE0ELNS_15FloatRoundStyleE2ESI_EENS1_15EpilogueDefaultEEEEEvvEEEEvNT_6ParamsE)
        .other          _ZN7cutlass13device_kernelINS_4gemm6kernel13GemmUniversalIN4cute5tupleIJiiiiEEENS1_10collective13CollectiveMmaINS1_37MainloopSm90TmaGmmaWarpSpecializedFP8ILi3ENS5_IJNS4_1CILi1EEESB_SB_EEENS1_35KernelTmaWarpSpecializedCooperativeEEENS5_IJNSA_ILi256EEESF_NSA_ILi32EEEEEENS_12float_e5m2_tENS5_IJlSB_lEEESI_SJ_NS4_8TiledMMAINS4_8MMA_AtomIJNS4_4SM904GMMA31MMA_64x256x32_F32E5M2E5M2_SS_TNILNSN_7ScaleInE1ELSP_1EEEEEENS4_6LayoutINS5_IJNSA_ILi2EEESB_SB_EEENS5_IJSB_NSA_ILi0EEESV_EEEEENS5_IJNS4_10UnderscoreESY_SY_EEEEENS4_13SM90_TMA_LOADENS4_14ComposedLayoutINS4_7SwizzleILi1ELi4ELi3EEENS4_18smem_ptr_flag_bitsILi8EEENSS_INS5_IJNSA_ILi8EEESG_EEENS5_IJSG_SB_EEEEEEEvNS4_8identityES11_S1B_vS1C_EENS_8epilogue10collective6detail29Sm90TmaWarpSpecializedAdapterINS1F_15DefaultEpilogueISI_SJ_SJ_NS1E_6thread17LinearCombinationISI_Li1EffLNS1J_9ScaleType4KindE0ELNS_15FloatRoundStyleE2ESI_EENS1_15EpilogueDefaultEEEEEvvEEEEvNT_6ParamsE,@"STO_CUDA_ENTRY STV_DEFAULT"
_ZN7cutlass13device_kernelINS_4gemm6kernel13GemmUniversalIN4cute5tupleIJiiiiEEENS1_10collective13CollectiveMmaINS1_37MainloopSm90TmaGmmaWarpSpecializedFP8ILi3ENS5_IJNS4_1CILi1EEESB_SB_EEENS1_35KernelTmaWarpSpecializedCooperativeEEENS5_IJNSA_ILi256EEESF_NSA_ILi32EEEEEENS_12float_e5m2_tENS5_IJlSB_lEEESI_SJ_NS4_8TiledMMAINS4_8MMA_AtomIJNS4_4SM904GMMA31MMA_64x256x32_F32E5M2E5M2_SS_TNILNSN_7ScaleInE1ELSP_1EEEEEENS4_6LayoutINS5_IJNSA_ILi2EEESB_SB_EEENS5_IJSB_NSA_ILi0EEESV_EEEEENS5_IJNS4_10UnderscoreESY_SY_EEEEENS4_13SM90_TMA_LOADENS4_14ComposedLayoutINS4_7SwizzleILi1ELi4ELi3EEENS4_18smem_ptr_flag_bitsILi8EEENSS_INS5_IJNSA_ILi8EEESG_EEENS5_IJSG_SB_EEEEEEEvNS4_8identityES11_S1B_vS1C_EENS_8epilogue10collective6detail29Sm90TmaWarpSpecializedAdapterINS1F_15DefaultEpilogueISI_SJ_SJ_NS1E_6thread17LinearCombinationISI_Li1EffLNS1J_9ScaleType4KindE0ELNS_15FloatRoundStyleE2ESI_EENS1_15EpilogueDefaultEEEEEvvEEEEvNT_6ParamsE:
[----:B------:R-:W0:Y:S02]  /*0000*/  LDC R1, c[0x0][0x28] ;  /* 0x00000a00ff017b82 */ /* 0x000e240000000800 */
[----:B0-----:R-:W-:Y:S01]  /*0010*/  VIADD R1, R1, 0xfffff990 ;  /* 0xfffff99001017836 */ /* 0x001fe20000000000 */
[----:B------:R-:W0:Y:S01]  /*0020*/  S2R R2, SR_TID.X ;  /* 0x0000000000027919 */ /* 0x000e220000002100 */
[----:B------:R-:W-:Y:S01]  /*0030*/  ELECT P0, URZ, PT ;  /* 0x00000000003f782f */ /* 0x000fe20003800000 */
[----:B------:R-:W-:Y:S01]  /*0040*/  BSSY B0, `(.L_x_0) ;  /* 0x0000015000007945 */ /* 0x000fe20003800000 */
[--C-:B0-----:R-:W-:Y:S02]  /*0050*/  SHF.R.U32.HI R0, RZ, 0x5, R2.reuse ;  /* 0x00000005ff007819 */ /* 0x101fe40000011602 */
[----:B------:R-:W-:-:S03]  /*0060*/  SHF.R.U32.HI R2, RZ, 0x7, R2 ;  /* 0x00000007ff027819 */ /* 0x000fc60000011602 */
[----:B------:R-:W0:Y:S04]  /*0070*/  SHFL.IDX PT, R3, R0, RZ, 0x1f ;  /* 0x00001fff00037589 */ /* 0x000e2800000e0000 */
[----:B------:R-:W1:Y:S01]  /*0080*/  SHFL.IDX PT, R2, R2, RZ, 0x1f ;  /* 0x00001fff02027589 */ /* 0x000e6200000e0000 */
[----:B0-----:R-:W-:Y:S02]  /*0090*/  R2UR UR4, R3 ;  /* 0x00000000030472ca */ /* 0x001fe400000e0000 */
[----:B-1----:R-:W-:-:S11]  /*00a0*/  R2UR UR6, R2 ;  /* 0x00000000020672ca */ /* 0x002fd600000e0000 */
[----:B------:R-:W-:Y:S02]  /*00b0*/  USHF.R.S32.HI UR5, URZ, 0x1f, UR4 ;  /* 0x0000001f3f057899 */ /* 0x000fe40008011404 */
[----:B------:R-:W-:Y:S02]  /*00c0*/  ISETP.NE.OR P0, PT, RZ, UR4, !P0 ;  /* 0x00000004ff007c0c */ /* 0x000fe4000c705670 */
[----:B------:R-:W-:-:S04]  /*00d0*/  ULEA.HI UR5, UR5, UR4, URZ, 0x2 ;  /* 0x0000000405057291 */ /* 0x000fc8000f8f103f */
[----:B------:R-:W-:-:S04]  /*00e0*/  ULOP3.LUT UR5, UR5, 0xfffffffc, URZ, 0xc0, !UPT ;  /* 0xfffffffc05057892 */ /* 0x000fc8000f8ec03f */
[----:B------:R-:W-:-:S03]  /*00f0*/  UIADD3 UR8, UR4, -UR5, URZ ;  /* 0x8000000504087290 */ /* 0x000fc6000fffe03f */
[----:B------:R-:W-:Y:S09]  /*0100*/  @P0 BRA `(.L_x_1) ;  /* 0x0000000000200947 */ /* 0x000ff20003800000 */
[----:B------:R-:W-:Y:S02]  /*0110*/  ULDC.64 UR4, c[0x0][0x198] ;  /* 0x0000660000047ab9 */ /* 0x000fe40000000a00 */
[----:B------:R-:W-:Y:S02]  /*0120*/  UIADD3 UR10, UP0, UR4, 0xf0, URZ ;  /* 0x000000f0040a7890 */ /* 0x000fe4000ff1e03f */
[----:B------:R-:W-:Y:S02]  /*0130*/  UIADD3 UR4, UP1, UR4, 0x1f0, URZ ;  /* 0x000001f004047890 */ /* 0x000fe4000ff3e03f */
[----:B------:R-:W-:Y:S02]  /*0140*/  UIADD3.X UR11, URZ, UR5, URZ, UP0, !UPT ;  /* 0x000000053f0b7290 */ /* 0x000fe400087fe43f */
[----:B------:R-:W-:-:S07]  /*0150*/  UIADD3.X UR5, URZ, UR5, URZ, UP1, !UPT ;  /* 0x000000053f057290 */ /* 0x000fce0008ffe43f */
[----:B------:R0:W-:Y:S02]  /*0160*/  UTMACCTL.PF [UR10] ;  /* 0x000000000a0079b9 */ /* 0x0001e40008040000 */
[----:B------:R0:W-:Y:S02]  /*0170*/  UTMACCTL.PF [UR4] ;  /* 0x00000000040079b9 */ /* 0x0001e40008040000 */
[----:B0-----:R-:W-:Y:S01]  /*0180*/  NOP ;  /* 0x0000000000007918 */ /* 0x001fe20000000000 */
.L_x_1:
[----:B------:R-:W-:Y:S05]  /*0190*/  BSYNC B0 ;  /* 0x0000000000007941 */ /* 0x000fea0003800000 */
.L_x_0:
[----:B------:R-:W0:Y:S01]  /*01a0*/  SHFL.IDX PT, R2, R0, RZ, 0x1f ;  /* 0x00001fff00027589 */ /* 0x000e2200000e0000 */
[----:B------:R-:W-:Y:S01]  /*01b0*/  UISETP.NE.AND UP0, UPT, UR8, 0x3, UPT ;  /* 0x000000030800788c */ /* 0x000fe2000bf05270 */
[----:B------:R-:W-:Y:S01]  /*01c0*/  ISETP.NE.AND P1, PT, RZ, UR6, PT ;  /* 0x00000006ff007c0c */ /* 0x000fe2000bf25270 */
[----:B------:R-:W-:Y:S02]  /*01d0*/  UIADD3 UR10, UR6, -0x1, URZ ;  /* 0xffffffff060a7890 */ /* 0x000fe4000fffe03f */
[----:B------:R-:W-:Y:S02]  /*01e0*/  UISETP.EQ.OR UP0, UPT, UR8, URZ, !UP0 ;  /* 0x0000003f0800728c */ /* 0x000fe4000c702670 */
[----:B------:R-:W-:Y:S02]  /*01f0*/  UISETP.GE.U32.AND UP1, UPT, UR10, 0x2, UPT ;  /* 0x000000020a00788c */ /* 0x000fe4000bf26070 */
[----:B------:R-:W-:-:S04]  /*0200*/  UISETP.EQ.AND UP0, UPT, UR6, URZ, UP0 ;  /* 0x0000003f0600728c */ /* 0x000fc80008702270 */
[----:B------:R-:W-:-:S04]  /*0210*/  USEL UR13, URZ, 0x1, !UP0 ;  /* 0x000000013f0d7887 */ /* 0x000fc8000c000000 */
[----:B------:R-:W-:Y:S01]  /*0220*/  USEL UR13, UR13, 0x2, UP1 ;  /* 0x000000020d0d7887 */ /* 0x000fe20008800000 */
[----:B0-----:R-:W-:-:S13]  /*0230*/  ISETP.NE.AND P0, PT, R2, RZ, PT ;  /* 0x000000ff0200720c */ /* 0x001fda0003f05270 */
[----:B------:R-:W-:Y:S05]  /*0240*/  @P0 BRA `(.L_x_2) ;  /* 0x0000000000500947 */ /* 0x000fea0003800000 */
[----:B------:R-:W0:Y:S01]  /*0250*/  S2UR UR9, SR_CgaCtaId ;  /* 0x00000000000979c3 */ /* 0x000e220000008800 */
[----:B------:R-:W-:Y:S01]  /*0260*/  UMOV UR4, 0x400 ;  /* 0x0000040000047882 */ /* 0x000fe20000000000 */
[----:B------:R-:W-:Y:S01]  /*0270*/  UMOV UR5, 0x1 ;  /* 0x0000000100057882 */ /* 0x000fe20000000000 */
[----:B------:R-:W-:Y:S01]  /*0280*/  UMOV UR6, 0x100 ;  /* 0x0000010000067882 */ /* 0x000fe20000000000 */
[----:B------:R-:W-:Y:S01]  /*0290*/  ELECT P0, URZ, PT ;  /* 0x00000000003f782f */ /* 0x000fe20003800000 */
[----:B------:R-:W-:-:S04]  /*02a0*/  UIADD3 UR6, -UR6, 0x100000, URZ ;  /* 0x0010000006067890 */ /* 0x000fc8000fffe13f */
[----:B------:R-:W-:Y:S02]  /*02b0*/  USHF.L.U32 UR7, UR6, 0xb, URZ ;  /* 0x0000000b06077899 */ /* 0x000fe4000800063f */
[----:B------:R-:W-:Y:S02]  /*02c0*/  USHF.L.U32 UR6, UR6, 0x1, URZ ;  /* 0x0000000106067899 */ /* 0x000fe4000800063f */
[----:B0-----:R-:W-:Y:S02]  /*02d0*/  ULEA UR9, UR9, UR4, 0x18 ;  /* 0x0000000409097291 */ /* 0x001fe4000f8ec03f */
[----:B------:R-:W-:-:S04]  /*02e0*/  UIADD3 UR4, -UR5, 0x100000, URZ ;  /* 0x0010000005047890 */ /* 0x000fc8000fffe13f */
[----:B------:R-:W-:Y:S02]  /*02f0*/  USHF.L.U32 UR5, UR4, 0xb, URZ ;  /* 0x0000000b04057899 */ /* 0x000fe4000800063f */
[----:B------:R-:W-:Y:S01]  /*0300*/  USHF.L.U32 UR4, UR4, 0x1, URZ ;  /* 0x0000000104047899 */ /* 0x000fe2000800063f */
[----:B------:R-:W0:Y:S11]  /*0310*/  FENCE.VIEW.ASYNC.S ;  /* 0x00000000000073c6 */ /* 0x000e360000000000 */
[----:B0-----:R0:W1:Y:S01]  /*0320*/  SYNCS.EXCH.64 URZ, [UR9], UR4 ;  /* 0x00000004093f75b2 */ /* 0x0010620008000100 */
[----:B------:R0:W2:Y:S01]  /*0330*/  SYNCS.EXCH.64 URZ, [UR9+0x18], UR6 ;  /* 0x00001806093f75b2 */ /* 0x0000a20008000100 */
[----:B------:R0:W3:Y:S01]  /*0340*/  SYNCS.EXCH.64 URZ, [UR9+0x8], UR4 ;  /* 0x00000804093f75b2 */ /* 0x0000e20008000100 */
[----:B------:R0:W4:Y:S01]  /*0350*/  SYNCS.EXCH.64 URZ, [UR9+0x20], UR6 ;  /* 0x00002006093f75b2 */ /* 0x0001220008000100 */
[----:B------:R0:W0:Y:S01]  /*0360*/  SYNCS.EXCH.64 URZ, [UR9+0x10], UR4 ;  /* 0x00001004093f75b2 */ /* 0x0000220008000100 */
[----:B------:R0:W0:Y:S01]  /*0370*/  SYNCS.EXCH.64 URZ, [UR9+0x28], UR6 ;  /* 0x00002806093f75b2 */ /* 0x0000220008000100 */
[----:B------:R-:W-:Y:S01]  /*0380*/  NOP ;  /* 0x0000000000007918 */ /* 0x000fe20000000000 */
.L_x_2:
[----:B------:R-:W5:Y:S01]  /*0390*/  LDC R2, c[0x0][0x65c] ;  /* 0x00019700ff027b82 */ /* 0x000f620000000800 */
[----:B------:R-:W1:Y:S01]  /*03a0*/  SHFL.IDX PT, R0, R0, RZ, 0x1f ;  /* 0x00001fff00007589 */ /* 0x000e6200000e0000 */
[----:B------:R-:W-:Y:S01]  /*03b0*/  ELECT P0, URZ, PT ;  /* 0x00000000003f782f */ /* 0x000fe20003800000 */
[----:B------:R-:W-:Y:S01]  /*03c0*/  IMAD.MOV.U32 R3, RZ, RZ, RZ ;  /* 0x000000ffff037224 */ /* 0x000fe200078e00ff */
[----:B0-----:R-:W-:Y:S01]  /*03d0*/  UMOV UR4, 0x20 ;  /* 0x0000002000047882 */ /* 0x001fe20000000000 */
[----:B------:R-:W0:Y:S01]  /*03e0*/  S2R R11, SR_CTAID.Y ;  /* 0x00000000000b7919 */ /* 0x000e220000002600 */
[----:B------:R-:W-:Y:S01]  /*03f0*/  NOP ;  /* 0x0000000000007918 */ /* 0x000fe20000000000 */
[----:B------:R-:W-:Y:S01]  /*0400*/  NOP ;  /* 0x0000000000007918 */ /* 0x000fe20000000000 */
[----:B-----5:R-:W-:Y:S02]  /*0410*/  ISETP.NE.AND P4, PT, R2, 0x1, PT ;  /* 0x000000010200780c */ /* 0x020fe40003f85270 */
[----:B------:R-:W5:Y:S01]  /*0420*/  S2R R2, SR_CTAID.X ;  /* 0x0000000000027919 */ /* 0x000f620000002500 */
[----:B-1----:R-:W-:-:S10]  /*0430*/  ISETP.NE.OR P0, PT, R0, RZ, !P0 ;  /* 0x000000ff0000720c */ /* 0x002fd40004705670 */
[----:B------:R-:W5:Y:S01]  /*0440*/  @P4 LDC R7, c[0x0][0x10] ;  /* 0x00000400ff074b82 */ /* 0x000f620000000800 */
[----:B0-----:R-:W-:Y:S02]  /*0450*/  @P4 IMAD.MOV.U32 R4, RZ, RZ, R11 ;  /* 0x000000ffff044224 */ /* 0x001fe400078e000b */
[----:B------:R-:W-:Y:S01]  /*0460*/  VOTEU.ALL UP0, P0 ;  /* 0x00000000003f7886 */ /* 0x000fe20000000000 */
[----:B------:R-:W-:Y:S01]  /*0470*/  @P4 IMAD.MOV.U32 R5, RZ, RZ, RZ ;  /* 0x000000ffff054224 */ /* 0x000fe200078e00ff */
[----:B------:R-:W-:Y:S01]  /*0480*/  VOTEU.ALL UP1, P0 ;  /* 0x00000000003f7886 */ /* 0x000fe20000020000 */
[----:B------:R-:W-:Y:S02]  /*0490*/  @P4 IMAD.MOV.U32 R13, RZ, RZ, RZ ;  /* 0x000000ffff0d4224 */ /* 0x000fe400078e00ff */
[----:B------:R-:W0:Y:S01]  /*04a0*/  @!P4 LDC R9, c[0x0][0xc] ;  /* 0x00000300ff09cb82 */ /* 0x000e220000000800 */
[----:B------:R-:W-:Y:S01]  /*04b0*/  @!UP0 UMOV UR6, 0x400 ;  /* 0x0000040000068882 */ /* 0x000fe20000000000 */
[----:B------:R-:W-:-:S04]  /*04c0*/  @!UP0 UIADD3 UR4, -UR4, 0x100000, URZ ;  /* 0x0010000004048890 */ /* 0x000fc8000fffe13f */
[----:B------:R-:W-:Y:S02]  /*04d0*/  @!UP0 USHF.L.U32 UR5, UR4, 0xb, URZ ;  /* 0x0000000b04058899 */ /* 0x000fe4000800063f */
[----:B------:R-:W-:Y:S01]  /*04e0*/  @!UP0 USHF.L.U32 UR4, UR4, 0x1, URZ ;  /* 0x0000000104048899 */ /* 0x000fe2000800063f */
[----:B------:R-:W1:Y:S01]  /*04f0*/  @!UP0 S2UR UR7, SR_CgaCtaId ;  /* 0x00000000000789c3 */ /* 0x000e620000008800 */
[----:B-----5:R-:W-:-:S04]  /*0500*/  @P4 IMAD.WIDE.U32 R6, R2, R7, R4 ;  /* 0x0000000702064225 */ /* 0x020fc800078e0004 */
[----:B------:R-:W-:Y:S02]  /*0510*/  @P4 IMAD.MOV.U32 R10, RZ, RZ, R6 ;  /* 0x000000ffff0a4224 */ /* 0x000fe400078e0006 */
[----:B------:R-:W-:Y:S02]  /*0520*/  @P4 IMAD.IADD R14, R7, 0x1, R13 ;  /* 0x00000001070e4824 */ /* 0x000fe400078e020d */
[----:B0-----:R-:W-:-:S04]  /*0530*/  @!P4 IMAD.WIDE.U32 R4, R9, R11, R2 ;  /* 0x0000000b0904c225 */ /* 0x001fc800078e0002 */
[----:B------:R-:W-:Y:S02]  /*0540*/  @!P4 IMAD.MOV.U32 R10, RZ, RZ, R4 ;  /* 0x000000ffff0ac224 */ /* 0x000fe400078e0004 */
[----:B------:R-:W-:Y:S01]  /*0550*/  @!P4 IMAD.MOV.U32 R14, RZ, RZ, R5 ;  /* 0x000000ffff0ec224 */ /* 0x000fe200078e0005 */
[----:B-1----:R-:W-:Y:S02]  /*0560*/  @!UP0 ULEA UR6, UR7, UR6, 0x18 ;  /* 0x0000000607068291 */ /* 0x002fe4000f8ec03f */
[----:B------:R0:W-:Y:S01]  /*0570*/  STL [R1+0x45c], R10 ;  /* 0x00045c0a01007387 */ /* 0x0001e20000100800 */
[----:B------:R-:W-:-:S03]  /*0580*/  VOTEU.ALL UP0, P0 ;  /* 0x00000000003f7886 */ /* 0x000fc60000000000 */
[----:B------:R0:W-:Y:S04]  /*0590*/  STL [R1+0x458], R14 ;  /* 0x0004580e01007387 */ /* 0x0001e80000100800 */
[----:B------:R-:W1:Y:S02]  /*05a0*/  FENCE.VIEW.ASYNC.S ;  /* 0x00000000000073c6 */ /* 0x000e640000000000 */
[----:B-1----:R0:W2:Y:S01]  /*05b0*/  @!UP0 SYNCS.EXCH.64 URZ, [UR6+0x40], UR4 ;  /* 0x00004004063f85b2 */ /* 0x0020a20008000100 */
[----:B------:R0:W2:Y:S01]  /*05c0*/  @!UP1 SYNCS.EXCH.64 URZ, [UR6+0x48], UR4 ;  /* 0x00004804063f95b2 */ /* 0x0000a20008000100 */
[----:B------:R-:W-:Y:S01]  /*05d0*/  NOP ;  /* 0x0000000000007918 */ /* 0x000fe20000000000 */
[----:B--234-:R-:W-:Y:S06]  /*05e0*/  BAR.SYNC.DEFER_BLOCKING 0x0 ;  /* 0x0000000000007b1d */ /* 0x01cfec0000010000 */
[----:B0-----:R-:W-:Y:S05]  /*05f0*/  @!P1 BRA `(.L_x_3) ;  /* 0x0000021400609947 */ /* 0x001fea0003800000 */
[----:B------:R-:W-:-:S06]  /*0600*/  UISETP.GT.U32.AND UP0, UPT, UR10, 0x1, UPT ;  /* 0x000000010a00788c */ /* 0x000fcc000bf04070 */
[----:B------:R-:W-:-:S13]  /*0610*/  PLOP3.LUT P0, PT, PT, PT, UP0, 0x80, 0x0 ;  /* 0x000000000000781c */ /* 0x000fda0003f0f008 */
[----:B------:R-:W-:Y:S05]  /*0620*/  @P0 EXIT ;  /* 0x000000000000094d */ /* 0x000fea0003800000 */
[----:B------:R-:W-:Y:S01]  /*0630*/  IMAD.MOV.U32 R5, RZ, RZ, -0x1 ;  /* 0xffffffffff057424 */ /* 0x000fe200078e00ff */
[----:B------:R-:W-:Y:S01]  /*0640*/  ULDC.64 UR4, c[0x0][0x650] ;  /* 0x0001940000047ab9 */ /* 0x000fe20000000a00 */
[----:B------:R-:W-:Y:S01]  /*0650*/  IMAD.MOV.U32 R4, RZ, RZ, -0x1 ;  /* 0xffffffffff047424 */ /* 0x000fe200078e00ff */
[----:B------:R-:W-:Y:S01]  /*0660*/  ISETP.GE.U32.AND P0, PT, R10, UR4, PT ;  /* 0x000000040a007c0c */ /* 0x000fe2000bf06070 */
[----:B------:R-:W-:Y:S01]  /*0670*/  UMOV UR10, 0xffffffff ;  /* 0xffffffff000a7882 */ /* 0x000fe20000000000 */
[----:B------:R0:W-:Y:S01]  /*0680*/  STL [R1+0x464], R5 ;  /* 0x0004640501007387 */ /* 0x0001e20000100800 */
[----:B------:R-:W-:Y:S02]  /*0690*/  PRMT R0, RZ, 0x7610, R0 ;  /* 0x00007610ff007816 */ /* 0x000fe40000000000 */
[----:B------:R-:W-:Y:S01]  /*06a0*/  ISETP.GE.U32.AND.EX P0, PT, R14, UR5, PT, P0 ;  /* 0x000000050e007c0c */ /* 0x000fe2000bf06100 */
[----:B------:R0:W-:-:S12]  /*06b0*/  STL [R1+0x460], R4 ;  /* 0x0004600401007387 */ /* 0x0001d80000100800 */
[----:B0-----:R-:W-:Y:S05]  /*06c0*/  @P0 BRA `(.L_x_4) ;  /* 0x00000004006c0947 */ /* 0x001fea0003800000 */
[----:B------:R-:W-:Y:S01]  /*06d0*/  ULDC.64 UR14, c[0x0][0x628] ;  /* 0x00018a00000e7ab9 */ /* 0x000fe20000000a00 */
[----:B------:R-:W0:Y:S01]  /*06e0*/  LDC.64 R12, c[0x0][0x620] ;  /* 0x00018800ff0c7b82 */ /* 0x000e220000000a00 */
[----:B------:R-:W-:Y:S01]  /*06f0*/  ISETP.NE.U32.AND P0, PT, RZ, UR14, PT ;  /* 0x0000000eff007c0c */ /* 0x000fe2000bf05070 */
[----:B------:R-:W-:Y:S01]  /*0700*/  ULDC UR11, c[0x0][0x630] ;  /* 0x00018c00000b7ab9 */ /* 0x000fe20000000800 */
[----:B------:R-:W-:Y:S02]  /*0710*/  R2UR UR4, R10 ;  /* 0x000000000a0472ca */ /* 0x000fe400000e0000 */
[----:B------:R-:W-:Y:S02]  /*0720*/  ISETP.NE.AND.EX P0, PT, RZ, UR15, PT, P0 ;  /* 0x0000000fff007c0c */ /* 0x000fe4000bf05300 */
[----:B------:R-:W-:-:S11]  /*0730*/  R2UR UR5, R14 ;  /* 0x000000000e0572ca */ /* 0x000fd600000e0000 */
[----:B------:R-:W-:Y:S05]  /*0740*/  @!P0 BRA `(.L_x_5) ;  /* 0x0000000000308947 */ /* 0x000fea0003800000 */
[----:B------:R-:W-:Y:S01]  /*0750*/  R2UR UR4, R10 ;  /* 0x000000000a0472ca */ /* 0x000fe200000e0000 */
[----:B------:R-:W-:Y:S01]  /*0760*/  ULDC UR8, c[0x0][0x634] ;  /* 0x00018d0000087ab9 */ /* 0x000fe20000000800 */
[----:B------:R-:W-:-:S11]  /*0770*/  R2UR UR10, R14 ;  /* 0x000000000e0a72ca */ /* 0x000fd600000e0000 */
[----:B------:R-:W-:-:S04]  /*0780*/  UIADD3 UR8, UP0, UR4, UR8, URZ ;  /* 0x0000000804087290 */ /* 0x000fc8000ff1e03f */
[----:B------:R-:W-:-:S04]  /*0790*/  UIADD3.X UR10, URZ, UR10, URZ, UP0, !UPT ;  /* 0x0000000a3f0a7290 */ /* 0x000fc800087fe43f */
[----:B------:R-:W-:-:S04]  /*07a0*/  UIMAD.WIDE.U32 UR4, UR10, UR14, URZ ;  /* 0x0000000e0a0472a5 */ /* 0x000fc8000f8e003f */
[----:B------:R-:W-:Y:S02]  /*07b0*/  UIMAD.WIDE.U32 UR6, UP0, UR8, UR15, UR4 ;  /* 0x0000000f080672a5 */ /* 0x000fe4000f800004 */
[----:B------:R-:W-:Y:S02]  /*07c0*/  UIMAD.WIDE.U32 UR4, UR8, UR14, URZ ;  /* 0x0000000e080472a5 */ /* 0x000fe4000f8e003f */
[----:B------:R-:W-:Y:S02]  /*07d0*/  UIADD3.X UR9, URZ, URZ, URZ, UP0, !UPT ;  /* 0x0000003f3f097290 */ /* 0x000fe400087fe43f */
[----:B------:R-:W-:Y:S01]  /*07e0*/  UIADD3 URZ, UP0, UR5, UR6, URZ ;  /* 0x00000006053f7290 */ /* 0x000fe2000ff1e03f */
[----:B------:R-:W-:-:S03]  /*07f0*/  UMOV UR8, UR7 ;  /* 0x0000000700087c82 */ /* 0x000fc60008000000 */
[----:B------:R-:W-:-:S12]  /*0800*/  UIMAD.WIDE.U32.X UR4, UR10, UR15, UR8, UP0 ;  /* 0x0000000f0a0472a5 */ /* 0x000fd800080e0408 */
.L_x_5:
[----:B------:R-:W-:Y:S01]  /*0810*/  USHF.R.U64 UR10, UR4, UR11, UR5 ;  /* 0x0000000b040a7299 */ /* 0x000fe20008001205 */
[----:B------:R-:W1:Y:S01]  /*0820*/  LDC R8, c[0x0][0x618] ;  /* 0x00018600ff087b82 */ /* 0x000e620000000800 */
[----:B------:R-:W-:Y:S01]  /*0830*/  USHF.R.U32.HI UR4, URZ, UR11, UR5 ;  /* 0x0000000b3f047299 */ /* 0x000fe20008011605 */
[----:B------:R-:W-:Y:S01]  /*0840*/  I2FP.F32.U32 R0, R2 ;  /* 0x0000000200007245 */ /* 0x000fe20000201000 */
[----:B------:R-:W-:Y:S01]  /*0850*/  IMAD.MOV.U32 R4, RZ, RZ, R10 ;  /* 0x000000ffff047224 */ /* 0x000fe200078e000a */
[----:B------:R-:W-:Y:S01]  /*0860*/  ULDC UR5, c[0x0][0x150] ;  /* 0x0000540000057ab9 */ /* 0x000fe20000000800 */
[----:B------:R-:W-:Y:S01]  /*0870*/  IADD3 R7, P0, RZ, -UR10, RZ ;  /* 0x8000000aff077c10 */ /* 0x000fe2000ff1e0ff */
[----:B------:R-:W-:Y:S02]  /*0880*/  IMAD.MOV.U32 R5, RZ, RZ, R14 ;  /* 0x000000ffff057224 */ /* 0x000fe400078e000e */
[----:B------:R-:W-:Y:S01]  /*0890*/  FMUL R0, R0, UR5 ;  /* 0x0000000500007c20 */ /* 0x000fe20008400000 */
[----:B------:R-:W2:Y:S01]  /*08a0*/  LDC.64 R20, c[0x0][0x640] ;  /* 0x00019000ff147b82 */ /* 0x000ea20000000a00 */
[----:B------:R-:W-:Y:S01]  /*08b0*/  IMAD.X R9, RZ, RZ, ~UR4, P0 ;  /* 0x80000004ff097e24 */ /* 0x000fe200080e06ff */
[----:B------:R-:W-:Y:S01]  /*08c0*/  ULDC UR4, c[0x0][0x154] ;  /* 0x0000550000047ab9 */ /* 0x000fe20000000800 */
[----:B0-----:R-:W-:-:S02]  /*08d0*/  IMAD.WIDE.U32 R4, R7, R12, R4 ;  /* 0x0000000c07047225 */ /* 0x001fc400078e0004 */
[----:B------:R-:W0:Y:S03]  /*08e0*/  F2I.U32.TRUNC.NTZ R0, R0 ;  /* 0x0000000000007305 */ /* 0x000e26000020f000 */
[----:B------:R-:W3:Y:S01]  /*08f0*/  LDC R3, c[0x0][0x144] ;  /* 0x00005100ff037b82 */ /* 0x000ee20000000800 */
[----:B------:R-:W-:-:S04]  /*0900*/  IMAD R6, R9, R12, RZ ;  /* 0x0000000c09067224 */ /* 0x000fc800078e02ff */
[----:B------:R-:W-:-:S03]  /*0910*/  IMAD R7, R7, R13, R6 ;  /* 0x0000000d07077224 */ /* 0x000fc600078e0206 */
[----:B------:R-:W4:Y:S01]  /*0920*/  LDC R10, c[0x0][0x608] ;  /* 0x00018200ff0a7b82 */ /* 0x000f220000000800 */
[----:B------:R-:W-:Y:S02]  /*0930*/  IMAD.IADD R5, R5, 0x1, R7 ;  /* 0x0000000105057824 */ /* 0x000fe400078e0207 */
[----:B------:R-:W-:Y:S02]  /*0940*/  IMAD.MOV.U32 R7, RZ, RZ, -0x1 ;  /* 0xffffffffff077424 */ /* 0x000fe400078e00ff */
[----:B0-----:R-:W-:Y:S01]  /*0950*/  IMAD.MOV R6, RZ, RZ, -R0 ;  /* 0x000000ffff067224 */ /* 0x001fe200078e0a00 */
[----:B-1----:R-:W-:Y:S02]  /*0960*/  SHF.R.U64 R14, R4, R8, R5 ;  /* 0x00000008040e7219 */ /* 0x002fe40000001205 */
[----:B------:R-:W0:Y:S01]  /*0970*/  LDC R18, c[0x0][0x658] ;  /* 0x00019600ff127b82 */ /* 0x000e220000000800 */
[----:B------:R-:W-:Y:S02]  /*0980*/  I2FP.F32.U32 R4, R11 ;  /* 0x0000000b00047245 */ /* 0x000fe40000201000 */
[----:B--2---:R-:W-:-:S02]  /*0990*/  ISETP.NE.U32.AND P0, PT, R20, RZ, PT ;  /* 0x000000ff1400720c */ /* 0x004fc40003f05070 */
[----:B------:R-:W-:Y:S01]  /*09a0*/  SHF.R.U32.HI R5, RZ, R8, R5 ;  /* 0x00000008ff057219 */ /* 0x000fe20000011605 */
[----:B------:R-:W-:Y:S01]  /*09b0*/  FMUL R4, R4, UR4 ;  /* 0x0000000404047c20 */ /* 0x000fe20008400000 */
[----:B------:R-:W-:Y:S01]  /*09c0*/  ISETP.NE.AND.EX P0, PT, R21, RZ, PT, P0 ;  /* 0x000000ff1500720c */ /* 0x000fe20003f05300 */
[----:B------:R-:W1:Y:S01]  /*09d0*/  LDC R12, c[0x0][0x148] ;  /* 0x00005200ff0c7b82 */ /* 0x000e620000000800 */
[----:B---3--:R-:W-:-:S07]  /*09e0*/  IMAD R0, R3, R6, R2 ;  /* 0x0000000603007224 */ /* 0x008fce00078e0202 */
[----:B------:R-:W2:Y:S01]  /*09f0*/  LDC R16, c[0x0][0x600] ;  /* 0x00018000ff107b82 */ /* 0x000ea20000000800 */
[-CC-:B----4-:R-:W-:Y:S02]  /*0a00*/  SHF.R.U64 R22, R14, R10.reuse, R5.reuse ;  /* 0x0000000a0e167219 */ /* 0x190fe40000001205 */
[----:B------:R-:W-:Y:S01]  /*0a10*/  SHF.R.U32.HI R3, RZ, R10, R5 ;  /* 0x0000000aff037219 */ /* 0x000fe20000011605 */
[----:B------:R-:W-:Y:S01]  /*0a20*/  IMAD.MOV.U32 R5, RZ, RZ, 0x1 ;  /* 0x00000001ff057424 */ /* 0x000fe200078e00ff */
[----:B------:R3:W4:Y:S03]  /*0a30*/  F2I.U32.TRUNC.NTZ R10, R4 ;  /* 0x00000004000a7305 */ /* 0x000726000020f000 */
[----:B------:R-:W1:Y:S01]  /*0a40*/  LDC R15, c[0x0][0x648] ;  /* 0x00019200ff0f7b82 */ /* 0x000e620000000800 */
[-C--:B0-----:R-:W-:Y:S02]  /*0a50*/  SHF.L.U32 R2, R7, R18.reuse, RZ ;  /* 0x0000001207027219 */ /* 0x081fe400000006ff */
[----:B------:R-:W-:-:S02]  /*0a60*/  SHF.R.U64 R24, R22, R18, R3 ;  /* 0x0000001216187219 */ /* 0x000fc40000001203 */
[----:B------:R-:W-:Y:S02]  /*0a70*/  LOP3.LUT R9, RZ, R2, RZ, 0x33, !PT ;  /* 0x00000002ff097212 */ /* 0x000fe400078e33ff */
[-C--:B------:R-:W-:Y:S01]  /*0a80*/  SHF.R.U32.HI R3, RZ, R18.reuse, R3 ;  /* 0x00000012ff037219 */ /* 0x080fe20000011603 */
[----:B------:R-:W0:Y:S01]  /*0a90*/  LDC R17, c[0x0][0x638] ;  /* 0x00018e00ff117b82 */ /* 0x000e220000000800 */
[----:B------:R-:W-:Y:S01]  /*0aa0*/  SHF.L.U32 R8, R5, R18, RZ ;  /* 0x0000001205087219 */ /* 0x000fe200000006ff */
[----:B------:R-:W-:-:S06]  /*0ab0*/  IMAD.MOV.U32 R2, RZ, RZ, R24 ;  /* 0x000000ffff027224 */ /* 0x000fcc00078e0018 */
[----:B------:R-:W0:Y:S01]  /*0ac0*/  LDC R19, c[0x0][0x610] ;  /* 0x00018400ff137b82 */ /* 0x000e220000000800 */
[----:B---34-:R-:W-:Y:S05]  /*0ad0*/  @!P0 BRA `(.L_x_6) ;  /* 0x0000000000288947 */ /* 0x018fea0003800000 */
[----:B------:R-:W3:Y:S02]  /*0ae0*/  LDC R7, c[0x0][0x64c] ;  /* 0x00019300ff077b82 */ /* 0x000ee40000000800 */
[----:B---3--:R-:W-:-:S05]  /*0af0*/  IADD3 R7, P0, R24, R7, RZ ;  /* 0x0000000718077210 */ /* 0x008fca0007f1e0ff */
[----:B------:R-:W-:-:S04]  /*0b00*/  IMAD.X R13, RZ, RZ, R3, P0 ;  /* 0x000000ffff0d7224 */ /* 0x000fc800000e0603 */
[----:B------:R-:W-:-:S04]  /*0b10*/  IMAD.WIDE.U32 R2, R13, R20, RZ ;  /* 0x000000140d027225 */ /* 0x000fc800078e00ff */
[----:B------:R-:W-:-:S04]  /*0b20*/  IMAD.WIDE.U32 R4, P0, R7, R21, R2 ;  /* 0x0000001507047225 */ /* 0x000fc80007800002 */
[----:B------:R-:W-:-:S04]  /*0b30*/  IMAD.WIDE.U32 R2, R7, R20, RZ ;  /* 0x0000001407027225 */ /* 0x000fc800078e00ff */
[----:B------:R-:W-:Y:S01]  /*0b40*/  IMAD.X R7, RZ, RZ, RZ, P0 ;  /* 0x000000ffff077224 */ /* 0x000fe200000e06ff */
[----:B------:R-:W-:Y:S01]  /*0b50*/  IADD3 RZ, P0, R3, R4, RZ ;  /* 0x0000000403ff7210 */ /* 0x000fe20007f1e0ff */
[----:B------:R-:W-:-:S04]  /*0b60*/  IMAD.MOV.U32 R6, RZ, RZ, R5 ;  /* 0x000000ffff067224 */ /* 0x000fc800078e0005 */
[----:B------:R-:W-:-:S08]  /*0b70*/  IMAD.WIDE.U32.X R2, R13, R21, R6, P0 ;  /* 0x000000150d027225 */ /* 0x000fd000000e0406 */
.L_x_6:
[----:B-1----:R-:W-:Y:S01]  /*0b80*/  SHF.R.U64 R2, R2, R15, R3 ;  /* 0x0000000f02027219 */ /* 0x002fe20000001203 */
[----:B--2---:R-:W-:Y:S01]  /*0b90*/  VIADD R3, R16, 0xffffffff ;  /* 0xffffffff10037836 */ /* 0x004fe20000000000 */
[----:B------:R-:W-:Y:S01]  /*0ba0*/  LOP3.LUT R9, R22, R9, RZ, 0xc0, !PT ;  /* 0x0000000916097212 */ /* 0x000fe200078ec0ff */
[----:B------:R-:W-:Y:S02]  /*0bb0*/  IMAD.MOV R10, RZ, RZ, -R10 ;  /* 0x000000ffff0a7224 */ /* 0x000fe400078e0a0a */
[----:B------:R-:W-:Y:S01]  /*0bc0*/  IMAD.MOV R4, RZ, RZ, -R2 ;  /* 0x000000ffff047224 */ /* 0x000fe200078e0a02 */
[----:B------:R-:W-:Y:S01]  /*0bd0*/  LOP3.LUT R14, R14, R3, RZ, 0xc0, !PT ;  /* 0x000000030e0e7212 */ /* 0x000fe200078ec0ff */
[----:B------:R-:W-:Y:S02]  /*0be0*/  @P4 IMAD R0, R12, R10, R11 ;  /* 0x0000000a0c004224 */ /* 0x000fe400078e020b */
[----:B------:R-:W-:Y:S02]  /*0bf0*/  IMAD R9, R8, R2, R9 ;  /* 0x0000000208097224 */ /* 0x000fe400078e0209 */
[----:B0-----:R-:W-:-:S02]  /*0c00*/  IMAD R3, R4, R17, R24 ;  /* 0x0000001104037224 */ /* 0x001fc400078e0218 */
[----:B------:R-:W-:Y:S02]  /*0c10*/  IMAD R2, R9, R19, R0 ;  /* 0x0000001309027224 */ /* 0x000fe400078e0200 */
[----:B------:R-:W-:Y:S02]  /*0c20*/  IMAD R3, R3, R16, R14 ;  /* 0x0000001003037224 */ /* 0x000fe400078e020e */
[----:B------:R-:W-:-:S03]  /*0c30*/  IMAD.MOV.U32 R0, RZ, RZ, 0x1 ;  /* 0x00000001ff007424 */ /* 0x000fc600078e00ff */
[----:B------:R-:W-:Y:S02]  /*0c40*/  SEL R4, R3, R2, !P4 ;  /* 0x0000000203047207 */ /* 0x000fe40006000000 */
[----:B------:R-:W-:-:S03]  /*0c50*/  SEL R2, R2, R3, !P4 ;  /* 0x0000000302027207 */ /* 0x000fc60006000000 */
[----:B------:R0:W-:Y:S04]  /*0c60*/  STL [R1+0x460], R4 ;  /* 0x0004600401007387 */ /* 0x0001e80000100800 */
[----:B------:R0:W-:Y:S02]  /*0c70*/  STL [R1+0x464], R2 ;  /* 0x0004640201007387 */ /* 0x0001e40000100800 */
.L_x_4:
[----:B------:R-:W-:-:S08]  /*0c80*/  NOP ;  /* 0x0000000000007918 */ /* 0x000fd00000000000 */
[----:B------:R-:W1:Y:S02]  /*0c90*/  USETMAXREG.TRY_ALLOC.CTAPOOL UP0, 0xf0 ;  /* 0x000000f0000079c8 */ /* 0x000e640008000600 */
[----:B-1----:R-:W-:-:S13]  /*0ca0*/  PLOP3.LUT P0, PT, PT, PT, UP0, 0x80, 0x0 ;  /* 0x000000000000781c */ /* 0x002fda0003f0f008 */
[----:B------:R-:W-:Y:S05]  /*0cb0*/  @!P0 BRA `(.L_x_4) ;  /* 0xfffffffc00f08947 */ /* 0x000fea000383ffff */
[----:B------:R-:W-:Y:S01]  /*0cc0*/  ULDC.64 UR4, c[0x0][0x598] ;  /* 0x0001660000047ab9 */ /* 0x000fe20000000a00 */
[----:B------:R-:W-:Y:S01]  /*0cd0*/  ULDC.64 UR20, c[0x0][0x208] ;  /* 0x0000820000147ab9 */ /* 0x000fe20000000a00 */
[----:B------:R-:W-:-:S04]  /*0ce0*/  ISETP.NE.U32.AND P0, PT, RZ, UR4, PT ;  /* 0x00000004ff007c0c */ /* 0x000fc8000bf05070 */
[----:B------:R-:W-:-:S13]  /*0cf0*/  ISETP.NE.AND.EX P0, PT, RZ, UR5, PT, P0 ;  /* 0x00000005ff007c0c */ /* 0x000fda000bf05300 */
[----:B------:R-:W-:Y:S05]  /*0d00*/  @!P0 BRA `(.L_x_7) ;  /* 0x0000000000208947 */ /* 0x000fea0003800000 */
[----:B0-----:R-:W0:Y:S02]  /*0d10*/  LDC.64 R2, c[0x0][0x598] ;  /* 0x00016600ff027b82 */ /* 0x001e240000000a00 */
[----:B0-----:R-:W2:Y:S02]  /*0d20*/  LDG.E.64 R2, desc[UR20][R2.64] ;  /* 0x0000001402027981 */ /* 0x001ea4000c1e1b00 */
[----:B--2---:R-:W-:-:S04]  /*0d30*/  ISETP.NE.U32.AND P0, PT, R2, RZ, PT ;  /* 0x000000ff0200720c */ /* 0x004fc80003f05070 */
[----:B------:R-:W-:-:S13]  /*0d40*/  ISETP.NE.AND.EX P0, PT, R3, RZ, PT, P0 ;  /* 0x000000ff0300720c */ /* 0x000fda0003f05300 */
[----:B------:R-:W-:Y:S05]  /*0d50*/  @!P0 BRA `(.L_x_7) ;  /* 0x00000000000c8947 */ /* 0x000fea0003800000 */
[----:B------:R-:W2:Y:S02]  /*0d60*/  LD.E R2, desc[UR20][R2.64] ;  /* 0x0000001402027980 */ /* 0x000ea4000c101900 */
[----:B--2---:R-:W-:Y:S01]  /*0d70*/  R2UR UR22, R2 ;  /* 0x00000000021672ca */ /* 0x004fe200000e0000 */
[----:B------:R-:W-:-:S14]  /*0d80*/  BRA `(.L_x_8) ;  /* 0x0000000000247947 */ /* 0x000fdc0003800000 */
.L_x_7:
[----:B------:R-:W-:Y:S02]  /*0d90*/  ULDC.64 UR4, c[0x0][0x588] ;  /* 0x0001620000047ab9 */ /* 0x000fe40000000a00 */
[----:B------:R-:W-:-:S04]  /*0da0*/  ISETP.NE.U32.AND P0, PT, RZ, UR4, PT ;  /* 0x00000004ff007c0c */ /* 0x000fc8000bf05070 */
[----:B------:R-:W-:-:S13]  /*0db0*/  ISETP.NE.AND.EX P0, PT, RZ, UR5, PT, P0 ;  /* 0x00000005ff007c0c */ /* 0x000fda000bf05300 */
[----:B------:R-:W-:Y:S05]  /*0dc0*/  @!P0 BRA `(.L_x_9) ;  /* 0x0000000000108947 */ /* 0x000fea0003800000 */
[----:B0-----:R-:W0:Y:S02]  /*0dd0*/  LDC.64 R2, c[0x0][0x588] ;  /* 0x00016200ff027b82 */ /* 0x001e240000000a00 */
[----:B0-----:R-:W2:Y:S02]  /*0de0*/  LDG.E R2, desc[UR20][R2.64] ;  /* 0x0000001402027981 */ /* 0x001ea4000c1e1900 */
[----:B--2---:R-:W-:Y:S01]  /*0df0*/  R2UR UR22, R2 ;  /* 0x00000000021672ca */ /* 0x004fe200000e0000 */
[----:B------:R-:W-:-:S14]  /*0e00*/  BRA `(.L_x_8) ;  /* 0x0000000000047947 */ /* 0x000fdc0003800000 */
.L_x_9:
[----:B------:R-:W-:-:S05]  /*0e10*/  ULDC UR22, c[0x0][0x580] ;  /* 0x0001600000167ab9 */ /* 0x000fca0000000800 */
.L_x_8:
[----:B------:R-:W-:Y:S02]  /*0e20*/  ULDC.64 UR4, c[0x0][0x5a0] ;  /* 0x0001680000047ab9 */ /* 0x000fe40000000a00 */
        /* <DEDUP_REMOVED lines=11> */
.L_x_10:
        /* <DEDUP_REMOVED lines=8> */
.L_x_12:
[----:B------:R-:W-:-:S05]  /*0f60*/  ULDC UR23, c[0x0][0x584] ;  /* 0x0001610000177ab9 */ /* 0x000fca0000000800 */
.L_x_11:
[----:B------:R-:W-:-:S13]  /*0f70*/  LOP3.LUT P0, RZ, R0, 0xff, RZ, 0xc0, !PT ;  /* 0x000000ff00ff7812 */ /* 0x000fda000780c0ff */
[----:B------:R-:W-:Y:S05]  /*0f80*/  @!P0 EXIT ;  /* 0x000000000000894d */ /* 0x000fea0003800000 */
[----:B------:R-:W-:Y:S01]  /*0f90*/  ULDC UR4, c[0x0][0x28c] ;  /* 0x0000a30000047ab9 */ /* 0x000fe20000000800 */
[----:B------:R-:W-:Y:S02]  /*0fa0*/  ULOP3.LUT UR24, UR13, 0x1, URZ, 0xfc, !UPT ;  /* 0x000000010d187892 */ /* 0x000fe4000f8efc3f */
[----:B------:R-:W-:-:S04]  /*0fb0*/  UIADD3 UR4, UR4, 0x1f, URZ ;  /* 0x0000001f04047890 */ /* 0x000fc8000fffe03f */
[----:B------:R-:W-:-:S04]  /*0fc0*/  USHF.R.S32.HI UR5, URZ, 0x1f, UR4 ;  /* 0x0000001f3f057899 */ /* 0x000fc80008011404 */
[----:B------:R-:W-:-:S03]  /*0fd0*/  ULEA.HI UR5, UR5, UR4, URZ, 0x5 ;  /* 0x0000000405057291 */ /* 0x000fc6000f8f283f */
[----:B------:R-:W-:Y:S01]  /*0fe0*/  UMOV UR4, URZ ;  /* 0x0000003f00047c82 */ /* 0x000fe20008000000 */
[----:B------:R-:W-:-:S03]  /*0ff0*/  USHF.R.S32.HI UR9, URZ, 0x5, UR5 ;  /* 0x000000053f097899 */ /* 0x000fc60008011405 */
[----:B------:R-:W-:-:S09]  /*1000*/  UMOV UR5, URZ ;  /* 0x0000003f00057c82 */ /* 0x000fd20008000000 */
.L_x_549:
[----:B------:R-:W-:Y:S01]  /*1010*/  STL [R1+0x454], RZ ;  /* 0x000454ff01007387 */ /* 0x000fe20000100800 */
[----:B-1----:R-:W1:Y:S01]  /*1020*/  S2UR UR16, SR_CgaCtaId ;  /* 0x00000000001079c3 */ /* 0x002e620000008800 */
[----:B------:R-:W-:Y:S01]  /*1030*/  UMOV UR15, 0x400 ;  /* 0x00000400000f7882 */ /* 0x000fe20000000000 */
[----:B------:R-:W-:Y:S01]  /*1040*/  UMOV UR6, URZ ;  /* 0x0000003f00067c82 */ /* 0x000fe20008000000 */
[----:B------:R-:W-:Y:S01]  /*1050*/  STL [R1+0x450], RZ ;  /* 0x000450ff01007387 */ /* 0x000fe20000100800 */
[----:B------:R-:W-:Y:S01]  /*1060*/  UMOV UR7, URZ ;  /* 0x0000003f00077c82 */ /* 0x000fe20008000000 */
[----:B------:R-:W-:Y:S01]  /*1070*/  UMOV UR8, URZ ;  /* 0x0000003f00087c82 */ /* 0x000fe20008000000 */
[----:B------:R-:W-:Y:S01]  /*1080*/  CS2R R236, SRZ ;  /* 0x0000000000ec7805 */ /* 0x000fe2000001ff00 */
[----:B------:R-:W-:Y:S01]  /*1090*/  STL [R1+0x44c], RZ ;  /* 0x00044cff01007387 */ /* 0x000fe20000100800 */
[----:B0-----:R-:W0:Y:S01]  /*10a0*/  LDC R2, c[0x0][0x28c] ;  /* 0x0000a300ff027b82 */ /* 0x001e220000000800 */
[----:B------:R-:W-:-:S02]  /*10b0*/  CS2R R234, SRZ ;  /* 0x0000000000ea7805 */ /* 0x000fc4000001ff00 */
[----:B------:R-:W-:Y:S01]  /*10c0*/  CS2R R232, SRZ ;  /* 0x0000000000e87805 */ /* 0x000fe2000001ff00 */
[----:B------:R-:W-:Y:S01]  /*10d0*/  STL [R1+0x448], RZ ;  /* 0x000448ff01007387 */ /* 0x000fe20000100800 */
[----:B------:R-:W-:Y:S02]  /*10e0*/  CS2R R230, SRZ ;  /* 0x0000000000e67805 */ /* 0x000fe4000001ff00 */
[----:B------:R-:W-:Y:S02]  /*10f0*/  CS2R R228, SRZ ;  /* 0x0000000000e47805 */ /* 0x000fe4000001ff00 */
[----:B------:R-:W-:Y:S01]  /*1100*/  CS2R R226, SRZ ;  /* 0x0000000000e27805 */ /* 0x000fe2000001ff00 */
[----:B------:R-:W-:Y:S01]  /*1110*/  STL [R1+0x444], RZ ;  /* 0x000444ff01007387 */ /* 0x000fe20000100800 */
[----:B------:R-:W-:Y:S02]  /*1120*/  CS2R R224, SRZ ;  /* 0x0000000000e07805 */ /* 0x000fe4000001ff00 */
        /* <DEDUP_REMOVED lines=15> */
[----:B0-----:R-:W-:Y:S02]  /*1220*/  ISETP.GE.AND P0, PT, R2, 0x1, PT ;  /* 0x000000010200780c */ /* 0x001fe40003f06270 */
        /* <DEDUP_REMOVED lines=131> */
[----:B------:R-:W-:-:S03]  /*1a60*/  CS2R R150, SRZ ;  /* 0x0000000000967805 */ /* 0x000fc6000001ff00 */
[----:B------:R-:W-:Y:S04]  /*1a70*/  STL [R1+0x3ac], RZ ;  /* 0x0003acff01007387 */ /* 0x000fe80000100800 */
        /* <DEDUP_REMOVED lines=107> */
[----:B------:R-:W-:Y:S04]  /*2130*/  STL [R1], RZ ;  /* 0x000000ff01007387 */ /* 0x000fe80000100800 */
        /* <DEDUP_REMOVED lines=39> */
[----:B------:R-:W-:Y:S01]  /*23b0*/  STL [R1+0xa0], RZ ;  /* 0x0000a0ff01007387 */ /* 0x000fe20000100800 */
[----:B------:R-:W0:Y:S03]  /*23c0*/  S2R R0, SR_TID.X ;  /* 0x0000000000007919 */ /* 0x000e260000002100 */
        /* <DEDUP_REMOVED lines=8> */
[----:B0-----:R-:W-:-:S03]  /*2450*/  LOP3.LUT R0, R0, 0x80, RZ, 0xc0, !PT ;  /* 0x0000008000007812 */ /* 0x001fc600078ec0ff */
[----:B------:R-:W-:Y:S01]  /*2460*/  STL [R1+0xc4], RZ ;  /* 0x0000c4ff01007387 */ /* 0x000fe20000100800 */
[----:B------:R-:W-:-:S03]  /*2470*/  SHF.R.U32.HI R0, RZ, 0x7, R0 ;  /* 0x00000007ff007819 */ /* 0x000fc60000011600 */
        /* <DEDUP_REMOVED lines=33> */
[----:B------:R-:W0:Y:S04]  /*2690*/  SHFL.IDX PT, R0, R0, RZ, 0x1f ;  /* 0x00001fff00007589 */ /* 0x000e2800000e0000 */
[----:B--2---:R2:W-:Y:S04]  /*26a0*/  STL [R1+0x14c], RZ ;  /* 0x00014cff01007387 */ /* 0x0045e80000100800 */
[----:B------:R2:W-:Y:S04]  /*26b0*/  STL [R1+0x150], RZ ;  /* 0x000150ff01007387 */ /* 0x0005e80000100800 */
[----:B------:R2:W-:Y:S04]  /*26c0*/  STL [R1+0x154], RZ ;  /* 0x000154ff01007387 */ /* 0x0005e80000100800 */
[----:B------:R2:W-:Y:S04]  /*26d0*/  STL [R1+0x158], RZ ;  /* 0x000158ff01007387 */ /* 0x0005e80000100800 */
[----:B------:R2:W-:Y:S04]  /*26e0*/  STL [R1+0x15c], RZ ;  /* 0x00015cff01007387 */ /* 0x0005e80000100800 */
[----:B------:R2:W-:Y:S01]  /*26f0*/  STL [R1+0x160], RZ ;  /* 0x000160ff01007387 */ /* 0x0005e20000100800 */
[----:B0-----:R-:W-:Y:S01]  /*2700*/  R2UR UR12, R0 ;  /* 0x00000000000c72ca */ /* 0x001fe200000e0000 */
[----:B------:R-:W-:-:S02]  /*2710*/  IMAD.U32 R0, RZ, RZ, UR4 ;  /* 0x00000004ff007e24 */ /* 0x000fc4000f8e00ff */
[----:B------:R2:W-:Y:S04]  /*2720*/  STL [R1+0x164], RZ ;  /* 0x000164ff01007387 */ /* 0x0005e80000100800 */
[----:B------:R2:W-:Y:S04]  /*2730*/  STL [R1+0x168], RZ ;  /* 0x000168ff01007387 */ /* 0x0005e80000100800 */
[----:B------:R2:W-:Y:S02]  /*2740*/  STL [R1+0x16c], RZ ;  /* 0x00016cff01007387 */ /* 0x0005e40000100800 */
[----:B------:R-:W-:-:S02]  /*2750*/  ULEA.HI UR11, UR12, UR12, URZ, 0x1 ;  /* 0x0000000c0c0b7291 */ /* 0x000fc4000f8f083f */
[----:B------:R2:W-:Y:S02]  /*2760*/  STL [R1+0x170], RZ ;  /* 0x000170ff01007387 */ /* 0x0005e40000100800 */
[----:B------:R-:W-:Y:S02]  /*2770*/  ULOP3.LUT UR14, UR11, 0x1ffffe, URZ, 0xc0, !UPT ;  /* 0x001ffffe0b0e7892 */ /* 0x000fe4000f8ec03f */
[----:B------:R2:W-:Y:S01]  /*2780*/  STL [R1+0x174], RZ ;  /* 0x000174ff01007387 */ /* 0x0005e20000100800 */
[----:B-1----:R-:W-:Y:S02]  /*2790*/  ULEA UR11, UR16, UR15, 0x18 ;  /* 0x0000000f100b7291 */ /* 0x002fe4000f8ec03f */
[----:B------:R-:W-:Y:S01]  /*27a0*/  UIADD3 UR14, UR12, -UR14, URZ ;  /* 0x8000000e0c0e7290 */ /* 0x000fe2000fffe03f */
[----:B------:R2:W-:Y:S03]  /*27b0*/  STL [R1+0x178], RZ ;  /* 0x000178ff01007387 */ /* 0x0005e60000100800 */
[----:B------:R-:W-:Y:S01]  /*27c0*/  ULEA UR14, UR14, UR11, 0xb ;  /* 0x0000000b0e0e7291 */ /* 0x000fe2000f8e583f */
[----:B------:R2:W-:Y:S03]  /*27d0*/  STL [R1+0x17c], RZ ;  /* 0x00017cff01007387 */ /* 0x0005e60000100800 */
[----:B------:R-:W-:Y:S01]  /*27e0*/  UIADD3 UR14, UR14, 0x100, URZ ;  /* 0x000001000e0e7890 */ /* 0x000fe2000fffe03f */
[----:B------:R2:W-:Y:S03]  /*27f0*/  STL [R1+0x180], RZ ;  /* 0x000180ff01007387 */ /* 0x0005e60000100800 */
[----:B------:R-:W-:Y:S01]  /*2800*/  USHF.R.U32.HI UR12, URZ, 0x4, UR14 ;  /* 0x000000043f0c7899 */ /* 0x000fe2000801160e */
[----:B------:R2:W-:Y:S02]  /*2810*/  STL [R1+0x184], RZ ;  /* 0x000184ff01007387 */ /* 0x0005e40000100800 */
[----:B------:R-:W-:Y:S01]  /*2820*/  UMOV UR14, UR5 ;  /* 0x00000005000e7c82 */ /* 0x000fe20008000000 */
[----:B------:R-:W-:Y:S01]  /*2830*/  ULOP3.LUT UR12, UR12, 0x3fff, URZ, 0xc0, !UPT ;  /* 0x00003fff0c0c7892 */ /* 0x000fe2000f8ec03f */
[----:B------:R2:W-:Y:S04]  /*2840*/  STL [R1+0x188], RZ ;  /* 0x000188ff01007387 */ /* 0x0005e80000100800 */
        /* <DEDUP_REMOVED lines=28> */
[----:B------:R2:W-:Y:S01]  /*2a10*/  STL [R1+0x1fc], RZ ;  /* 0x0001fcff01007387 */ /* 0x0005e20000100800 */
[----:B------:R-:W-:Y:S05]  /*2a20*/  @!P0 BRA `(.L_x_13) ;  /* 0x0000003400dc8947 */ /* 0x000fea0003800000 */
[----:B------:R-:W-:-:S06]  /*2a30*/  UISETP.NE.AND UP0, UPT, UR24, 0x3, UPT ;  /* 0x000000031800788c */ /* 0x000fcc000bf05270 */
[----:B------:R-:W-:-:S13]  /*2a40*/  PLOP3.LUT P1, PT, PT, PT, UP0, 0x80, 0x0 ;  /* 0x000000000000781c */ /* 0x000fda0003f2f008 */
[----:B------:R-:W-:Y:S05]  /*2a50*/  @!P1 BRA `(.L_x_14) ;  /* 0x0000000000049947 */ /* 0x000fea0003800000 */
[----:B------:R-:W-:Y:S01]  /*2a60*/  BPT.TRAP 0x1 ;  /* 0x000000040000795c */ /* 0x000fe20000300000 */
.L_x_14:
[----:B------:R-:W-:Y:S01]  /*2a70*/  ULEA UR7, UR5, UR11, 0x3 ;  /* 0x0000000b05077291 */ /* 0x000fe2000f8e183f */
[----:B------:R-:W-:-:S05]  /*2a80*/  IMAD.U32 R0, RZ, RZ, UR4 ;  /* 0x00000004ff007e24 */ /* 0x000fca000f8e00ff */
[----:B------:R-:W-:-:S04]  /*2a90*/  SHF.L.U32 R0, R0, 0x1f, RZ ;  /* 0x0000001f00007819 */ /* 0x000fc800000006ff */
[----:B------:R0:W1:Y:S01]  /*2aa0*/  SYNCS.PHASECHK.TRANS64.TRYWAIT P0, [UR7], R0 ;  /* 0x00000000ff0075a7 */ /* 0x0000620008000147 */
[----:B------:R-:W-:Y:S05]  /*2ab0*/  @!P1 BRA `(.L_x_15) ;  /* 0x0000000000049947 */ /* 0x000fea0003800000 */
[----:B------:R-:W-:Y:S01]  /*2ac0*/  BPT.TRAP 0x1 ;  /* 0x000000040000795c */ /* 0x000fe20000300000 */
.L_x_15:
[----:B------:R3:W-:Y:S01]  /*2ad0*/  STL [R1+0x454], RZ ;  /* 0x000454ff01007387 */ /* 0x0007e20000100800 */
[----:B------:R-:W-:Y:S01]  /*2ae0*/  UMOV UR6, 0x1 ;  /* 0x0000000100067882 */ /* 0x000fe20000000000 */
[----:B-1----:R-:W-:Y:S05]  /*2af0*/  @P0 BRA `(.L_x_16) ;  /* 0x0000000000080947 */ /* 0x002fea0003800000 */
[----:B------:R-:W1:Y:S02]  /*2b00*/  SYNCS.PHASECHK.TRANS64.TRYWAIT P0, [UR7], R0 ;  /* 0x00000000ff0075a7 */ /* 0x000e640008000147 */
[----:B-1----:R-:W-:Y:S05]  /*2b10*/  @!P0 BRA `(.L_x_17) ;  /* 0x0000020400a08947 */ /* 0x002fea0003800000 */
.L_x_16:
[----:B------:R-:W-:Y:S01]  /*2b20*/  UIADD3 UR7, UR11, 0x6100, URZ ;  /* 0x000061000b077890 */ /* 0x000fe2000fffe03f */
[----:B------:R-:W-:Y:S01]  /*2b30*/  WARPGROUP.ARRIVE ;  /* 0x00000000000079c5 */ /* 0x000fe20000000000 */
[----:B------:R-:W-:Y:S01]  /*2b40*/  ULOP3.LUT UR16, UR12, 0x10000, URZ, 0xfc, !UPT ;  /* 0x000100000c107892 */ /* 0x000fe2000f8efc3f */
[----:B------:R-:W-:Y:S01]  /*2b50*/  STL [R1+0x450], RZ ;  /* 0x000450ff01007387 */ /* 0x000fe20000100800 */
[----:B------:R-:W-:Y:S01]  /*2b60*/  USHF.R.U32.HI UR7, URZ, 0x4, UR7 ;  /* 0x000000043f077899 */ /* 0x000fe20008011607 */
[----:B------:R-:W-:Y:S01]  /*2b70*/  CS2R R236, SRZ ;  /* 0x0000000000ec7805 */ /* 0x000fe2000001ff00 */
[----:B------:R-:W-:Y:S01]  /*2b80*/  ULEA UR16, UR5, UR16, 0x9 ;  /* 0x0000001005107291 */ /* 0x000fe2000f8e483f */
[----:B------:R-:W-:Y:S01]  /*2b90*/  STL [R1+0x44c], RZ ;  /* 0x00044cff01007387 */ /* 0x000fe20000100800 */
[----:B------:R-:W-:Y:S01]  /*2ba0*/  ULOP3.LUT UR7, UR7, 0x3fff, URZ, 0xc0, !UPT ;  /* 0x00003fff07077892 */ /* 0x000fe2000f8ec03f */
[----:B------:R-:W-:Y:S01]  /*2bb0*/  CS2R R234, SRZ ;  /* 0x0000000000ea7805 */ /* 0x000fe2000001ff00 */
[----:B------:R-:W-:Y:S01]  /*2bc0*/  UMOV UR17, 0xc0000010 ;  /* 0xc000001000117882 */ /* 0x000fe20000000000 */
[----:B------:R-:W-:Y:S01]  /*2bd0*/  UMOV UR19, 0xc0000010 ;  /* 0xc000001000137882 */ /* 0x000fe20000000000 */
[----:B------:R-:W-:Y:S01]  /*2be0*/  ULOP3.LUT UR7, UR7, 0x10000, URZ, 0xfc, !UPT ;  /* 0x0001000007077892 */ /* 0x000fe2000f8efc3f */
[----:B------:R-:W-:Y:S01]  /*2bf0*/  STL [R1+0x448], RZ ;  /* 0x000448ff01007387 */ /* 0x000fe20000100800 */
[----:B------:R-:W-:-:S02]  /*2c00*/  CS2R R232, SRZ ;  /* 0x0000000000e87805 */ /* 0x000fc4000001ff00 */
[----:B------:R-:W-:Y:S01]  /*2c10*/  CS2R R230, SRZ ;  /* 0x0000000000e67805 */ /* 0x000fe2000001ff00 */
[----:B------:R-:W-:Y:S01]  /*2c20*/  ULEA UR18, UR5, UR7, 0x9 ;  /* 0x0000000705127291 */ /* 0x000fe2000f8e483f */
[----:B------:R-:W-:Y:S01]  /*2c30*/  STL [R1+0x444], RZ ;  /* 0x000444ff01007387 */ /* 0x000fe20000100800 */
[----:B------:R-:W-:Y:S01]  /*2c40*/  CS2R R228, SRZ ;  /* 0x0000000000e47805 */ /* 0x000fe2000001ff00 */
[----:B------:R-:W-:Y:S01]  /*2c50*/  ULDC UR7, c[0x0][0x50c] ;  /* 0x0001430000077ab9 */ /* 0x000fe20000000800 */
[----:B------:R-:W-:Y:S01]  /*2c60*/  CS2R R226, SRZ ;  /* 0x0000000000e27805 */ /* 0x000fe2000001ff00 */
[----:B------:R-:W-:Y:S01]  /*2c70*/  STL [R1+0x440], RZ ;  /* 0x000440ff01007387 */ /* 0x000fe20000100800 */
[----:B------:R-:W-:Y:S01]  /*2c80*/  UISETP.NE.AND UP0, UPT, UR7, 0x1, UPT ;  /* 0x000000010700788c */ /* 0x000fe2000bf05270 */
[----:B------:R-:W-:Y:S02]  /*2c90*/  CS2R R224, SRZ ;  /* 0x0000000000e07805 */ /* 0x000fe4000001ff00 */
[----:B------:R-:W-:Y:S01]  /*2ca0*/  CS2R R222, SRZ ;  /* 0x0000000000de7805 */ /* 0x000fe2000001ff00 */
[----:B------:R-:W-:Y:S01]  /*2cb0*/  QGMMA.64x256x32.F32.E5M2.E5M2 R4, gdesc[UR16], RZ, !UPT, gsb0 ;  /* 0x03e00000100479f3 */ /* 0x000fe2000c0038ff */
[----:B------:R-:W-:Y:S01]  /*2cc0*/  STL [R1+0x43c], RZ ;  /* 0x00043cff01007387 */ /* 0x000fe20000100800 */
[----:B------:R-:W-:Y:S01]  /*2cd0*/  UIADD3 UR16, UR16, 0x100, URZ ;  /* 0x0000010010107890 */ /* 0x000fe2000fffe03f */
[----:B------:R-:W-:Y:S01]  /*2ce0*/  CS2R R220, SRZ ;  /* 0x0000000000dc7805 */ /* 0x000fe2000001ff00 */
[----:B------:R-:W-:Y:S01]  /*2cf0*/  UMOV UR17, 0xc0000010 ;  /* 0xc000001000117882 */ /* 0x000fe20000000000 */
[----:B------:R-:W-:Y:S01]  /*2d00*/  STL [R1+0x438], RZ ;  /* 0x000438ff01007387 */ /* 0x000fe20000100800 */
[----:B------:R-:W-:Y:S01]  /*2d10*/  USEL UR7, URZ, 0x1, UP0 ;  /* 0x000000013f077887 */ /* 0x000fe20008000000 */
[----:B------:R-:W-:-:S02]  /*2d20*/  CS2R R218, SRZ ;  /* 0x0000000000da7805 */ /* 0x000fc4000001ff00 */
[----:B------:R-:W-:Y:S01]  /*2d30*/  CS2R R216, SRZ ;  /* 0x0000000000d87805 */ /* 0x000fe2000001ff00 */
[----:B------:R-:W-:Y:S01]  /*2d40*/  STL [R1+0x434], RZ ;  /* 0x000434ff01007387 */ /* 0x000fe20000100800 */
[----:B------:R-:W-:Y:S02]  /*2d50*/  CS2R R214, SRZ ;  /* 0x0000000000d67805 */ /* 0x000fe4000001ff00 */
[----:B------:R-:W-:Y:S02]  /*2d60*/  CS2R R212, SRZ ;  /* 0x0000000000d47805 */ /* 0x000fe4000001ff00 */
[----:B------:R-:W-:Y:S01]  /*2d70*/  ISETP.NE.AND P0, PT, RZ, UR7, PT ;  /* 0x00000007ff007c0c */ /* 0x000fe2000bf05270 */
        /* <DEDUP_REMOVED lines=93> */
[----:B------:R-:W-:-:S02]  /*3350*/  WARPGROUP.DEPBAR.LE gsb0, 0x0 ;  /* 0x00008000000079c5 */ /* 0x000fc40000010000 */
[----:B-1----:R-:W-:Y:S01]  /*3360*/  IMAD.MOV.U32 R3, RZ, RZ, R129 ;  /* 0x000000ffff037224 */ /* 0x002fe200078e0081 */
[----:B------:R-:W-:Y:S01]  /*3370*/  STL [R1+0x334], RZ ;  /* 0x000334ff01007387 */ /* 0x000fe20000100800 */
[----:B------:R-:W-:Y:S02]  /*3380*/  IMAD.MOV.U32 R2, RZ, RZ, R130 ;  /* 0x000000ffff027224 */ /* 0x000fe400078e0082 */
[----:B0-----:R-:W-:Y:S01]  /*3390*/  IMAD.MOV.U32 R0, RZ, RZ, R131 ;  /* 0x000000ffff007224 */ /* 0x001fe200078e0083 */
        /* <DEDUP_REMOVED lines=23> */
[----:B------:R0:W-:Y:S04]  /*3510*/  STL.64 [R1], R4 ;  /* 0x0000000401007387 */ /* 0x0001e80000100a00 */
[----:B------:R1:W-:Y:S04]  /*3520*/  STL.64 [R1+0x8], R6 ;  /* 0x0000080601007387 */ /* 0x0003e80000100a00 */
[----:B------:R4:W-:Y:S04]  /*3530*/  STL.64 [R1+0x10], R8 ;  /* 0x0000100801007387 */ /* 0x0009e80000100a00 */
[----:B------:R5:W-:Y:S01]  /*3540*/  STL.64 [R1+0x18], R10 ;  /* 0x0000180a01007387 */ /* 0x000be20000100a00 */
[----:B0-----:R-:W-:-:S03]  /*3550*/  CS2R R4, SRZ ;  /* 0x0000000000047805 */ /* 0x001fc6000001ff00 */
[----:B------:R0:W-:Y:S01]  /*3560*/  STL.64 [R1+0x20], R12 ;  /* 0x0000200c01007387 */ /* 0x0001e20000100a00 */
[----:B-1----:R-:W-:-:S03]  /*3570*/  CS2R R6, SRZ ;  /* 0x0000000000067805 */ /* 0x002fc6000001ff00 */
[----:B------:R1:W-:Y:S01]  /*3580*/  STL.64 [R1+0x28], R14 ;  /* 0x0000280e01007387 */ /* 0x0003e20000100a00 */
[----:B----4-:R-:W-:-:S03]  /*3590*/  CS2R R8, SRZ ;  /* 0x0000000000087805 */ /* 0x010fc6000001ff00 */
[----:B------:R4:W-:Y:S01]  /*35a0*/  STL.64 [R1+0x30], R16 ;  /* 0x0000301001007387 */ /* 0x0009e20000100a00 */
[----:B-----5:R-:W-:-:S03]  /*35b0*/  CS2R R10, SRZ ;  /* 0x00000000000a7805 */ /* 0x020fc6000001ff00 */
[----:B------:R5:W-:Y:S01]  /*35c0*/  STL.64 [R1+0x38], R18 ;  /* 0x0000381201007387 */ /* 0x000be20000100a00 */
[----:B0-----:R-:W-:-:S03]  /*35d0*/  CS2R R12, SRZ ;  /* 0x00000000000c7805 */ /* 0x001fc6000001ff00 */
[----:B------:R0:W-:Y:S01]  /*35e0*/  STL.64 [R1+0x40], R20 ;  /* 0x0000401401007387 */ /* 0x0001e20000100a00 */
[----:B-1----:R-:W-:-:S03]  /*35f0*/  CS2R R14, SRZ ;  /* 0x00000000000e7805 */ /* 0x002fc6000001ff00 */
[----:B------:R1:W-:Y:S01]  /*3600*/  STL.64 [R1+0x48], R22 ;  /* 0x0000481601007387 */ /* 0x0003e20000100a00 */
[----:B----4-:R-:W-:-:S03]  /*3610*/  CS2R R16, SRZ ;  /* 0x0000000000107805 */ /* 0x010fc6000001ff00 */
[----:B------:R-:W-:Y:S01]  /*3620*/  STL.64 [R1+0x50], R24 ;  /* 0x0000501801007387 */ /* 0x000fe20000100a00 */
[----:B-----5:R-:W-:-:S03]  /*3630*/  CS2R R18, SRZ ;  /* 0x0000000000127805 */ /* 0x020fc6000001ff00 */
[----:B------:R-:W-:Y:S01]  /*3640*/  STL.64 [R1+0x58], R26 ;  /* 0x0000581a01007387 */ /* 0x000fe20000100a00 */
[----:B0-----:R-:W-:-:S03]  /*3650*/  CS2R R20, SRZ ;  /* 0x0000000000147805 */ /* 0x001fc6000001ff00 */
[----:B------:R-:W-:Y:S01]  /*3660*/  STL.64 [R1+0x60], R28 ;  /* 0x0000601c01007387 */ /* 0x000fe20000100a00 */
[----:B-1----:R-:W-:-:S03]  /*3670*/  CS2R R22, SRZ ;  /* 0x0000000000167805 */ /* 0x002fc6000001ff00 */
[----:B------:R-:W-:Y:S04]  /*3680*/  STL.64 [R1+0x68], R30 ;  /* 0x0000681e01007387 */ /* 0x000fe80000100a00 */
        /* <DEDUP_REMOVED lines=49> */
[----:B------:R0:W-:Y:S04]  /*39a0*/  STL.64 [R1+0x1f8], R130 ;  /* 0x0001f88201007387 */ /* 0x0001e80000100a00 */
[----:B------:R1:W-:Y:S04]  /*39b0*/  STL [R1+0x2d4], RZ ;  /* 0x0002d4ff01007387 */ /* 0x0003e80000100800 */
[----:B------:R1:W-:Y:S01]  /*39c0*/  STL [R1+0x2d0], RZ ;  /* 0x0002d0ff01007387 */ /* 0x0003e20000100800 */
[----:B0-----:R-:W-:-:S03]  /*39d0*/  WARPGROUP.ARRIVE ;  /* 0x00000000000079c5 */ /* 0x001fc60000000000 */
[----:B------:R1:W-:Y:S04]  /*39e0*/  STL [R1+0x2cc], RZ ;  /* 0x0002ccff01007387 */ /* 0x0003e80000100800 */
[----:B------:R1:W-:Y:S01]  /*39f0*/  STL [R1+0x2c8], RZ ;  /* 0x0002c8ff01007387 */ /* 0x0003e20000100800 */
[----:B------:R-:W-:Y:S03]  /*3a00*/  QGMMA.64x256x32.F32.E5M2.E5M2 R24, gdesc[UR16], RZ, !UPT, gsb0 ;  /* 0x03e00000101879f3 */ /* 0x000fe6000c0038ff */
        /* <DEDUP_REMOVED lines=50> */
[----:B------:R-:W-:-:S02]  /*3d30*/  WARPGROUP.DEPBAR.LE gsb0, 0x0 ;  /* 0x00008000000079c5 */ /* 0x000fc40000010000 */
[----:B------:R-:W-:Y:S05]  /*3d40*/  @!P0 BRA `(.L_x_18) ;  /* 0x0000002000f88947 */ /* 0x000fea0003800000 */
[----:B------:R-:W4:Y:S04]  /*3d50*/  LDL R4, [R1] ;  /* 0x0000000001047983 */ /* 0x000f280000100800 */
[----:B------:R-:W5:Y:S04]  /*3d60*/  LDL R5, [R1+0x4] ;  /* 0x0000040001057983 */ /* 0x000f680000100800 */
[----:B------:R-:W2:Y:S04]  /*3d70*/  LDL R6, [R1+0x8] ;  /* 0x0000080001067983 */ /* 0x000ea80000100800 */
[----:B------:R-:W3:Y:S04]  /*3d80*/  LDL R7, [R1+0xc] ;  /* 0x00000c0001077983 */ /* 0x000ee80000100800 */
        /* <DEDUP_REMOVED lines=100> */
[----:B------:R0:W-:Y:S04]  /*43d0*/  STL [R1+0x4c0], R131 ;  /* 0x0004c08301007387 */ /* 0x0001e80000100800 */
[----:B0-----:R-:W3:Y:S04]  /*43e0*/  LDL R131, [R1+0x1a0] ;  /* 0x0001a00001837983 */ /* 0x001ee80000100800 */
        /* <DEDUP_REMOVED lines=39> */
[----:B0-----:R-:W3:Y:S01]  /*4660*/  LDL R151, [R1+0x1f0] ;  /* 0x0001f00001977983 */ /* 0x001ee20000100800 */
[----:B------:R-:W-:-:S01]  /*4670*/  FADD R3, RZ, R3 ;  /* 0x00000003ff037221 */ /* 0x000fc20000000000 */
[----:B------:R-:W-:Y:S01]  /*4680*/  FADD R2, RZ, R2 ;  /* 0x00000002ff027221 */ /* 0x000fe20000000000 */
[----:B----4-:R-:W-:-:S01]  /*4690*/  FADD R4, RZ, R4 ;  /* 0x00000004ff047221 */ /* 0x010fc20000000000 */
[----:B-----5:R-:W-:Y:S01]  /*46a0*/  FADD R5, RZ, R5 ;  /* 0x00000005ff057221 */ /* 0x020fe20000000000 */
[----:B--2---:R-:W-:-:S01]  /*46b0*/  FADD R6, RZ, R6 ;  /* 0x00000006ff067221 */ /* 0x004fc20000000000 */
[----:B---3--:R-:W-:Y:S01]  /*46c0*/  FADD R7, RZ, R7 ;  /* 0x00000007ff077221 */ /* 0x008fe20000000000 */
[----:B------:R-:W-:-:S01]  /*46d0*/  FADD R8, RZ, R8 ;  /* 0x00000008ff087221 */ /* 0x000fc20000000000 */
[----:B------:R-:W-:Y:S01]  /*46e0*/  FADD R9, RZ, R9 ;  /* 0x00000009ff097221 */ /* 0x000fe20000000000 */
        /* <DEDUP_REMOVED lines=13> */
[----:B------:R-:W2:Y:S01]  /*47c0*/  LDL.LU R131, [R1+0x4c0] ;  /* 0x0004c00001837983 */ /* 0x000ea20000300800 */
        /* <DEDUP_REMOVED lines=13> */
[----:B------:R-:W3:Y:S01]  /*48a0*/  LDL.LU R132, [R1+0x4bc] ;  /* 0x0004bc0001847983 */ /* 0x000ee20000300800 */
        /* <DEDUP_REMOVED lines=16> */
[----:B------:R0:W-:Y:S01]  /*49b0*/  STL [R1+0x200], R133 ;  /* 0x0002008501007387 */ /* 0x0001e20000100800 */
        /* <DEDUP_REMOVED lines=9> */
[----:B0-----:R-:W4:Y:S01]  /*4a50*/  LDL.LU R133, [R1+0x4b8] ;  /* 0x0004b80001857983 */ /* 0x001f220000300800 */
[----:B------:R-:W-:-:S01]  /*4a60*/  FADD R185, RZ, R185 ;  /* 0x000000b9ffb97221 */ /* 0x000fc20000000000 */
[----:B------:R-:W-:Y:S01]  /*4a70*/  FADD R186, RZ, R186 ;  /* 0x000000baffba7221 */ /* 0x000fe20000000000 */
[----:B------:R-:W-:-:S01]  /*4a80*/  FADD R187, RZ, R187 ;  /* 0x000000bbffbb7221 */ /* 0x000fc20000000000 */
        /* <DEDUP_REMOVED lines=10> */
[----:B0-----:R-:W5:Y:S01]  /*4b30*/  LDL.LU R134, [R1+0x4b4] ;  /* 0x0004b40001867983 */ /* 0x001f620000300800 */
        /* <DEDUP_REMOVED lines=51> */
[----:B0-----:R-:W5:Y:S04]  /*4e70*/  LDL.LU R138, [R1+0x4a4] ;  /* 0x0004a400018a7983 */ /* 0x001f680000300800 */
[----:B------:R0:W-:Y:S01]  /*4e80*/  STL [R1+0x218], R139 ;  /* 0x0002188b01007387 */ /* 0x0001e20000100800 */
[----:B------:R-:W-:-:S03]  /*4e90*/  FADD R140, RZ, R140 ;  /* 0x0000008cff8c7221 */ /* 0x000fc60000000000 */
        /* <DEDUP_REMOVED lines=34> */
[----:B------:R0:W-:Y:S04]  /*50c0*/  STL [R1+0x248], R151 ;  /* 0x0002489701007387 */ /* 0x0001e80000100800 */
[----:B0-----:R-:W5:Y:S04]  /*50d0*/  LDL.LU R151, [R1+0x470] ;  /* 0x0004700001977983 */ /* 0x001f680000300800 */
[----:B------:R0:W-:Y:S04]  /*50e0*/  STL [R1+0x24c], R3 ;  /* 0x00024c0301007387 */ /* 0x0001e80000100800 */
[----:B------:R1:W-:Y:S01]  /*50f0*/  STL [R1+0x250], R2 ;  /* 0x0002500201007387 */ /* 0x0003e20000100800 */
[----:B0-----:R-:W-:-:S01]  /*5100*/  FADD R3, RZ, R0 ;  /* 0x00000000ff037221 */ /* 0x001fc20000000000 */
[----:B------:R-:W-:Y:S01]  /*5110*/  FADD R0, RZ, R25 ;  /* 0x00000019ff007221 */ /* 0x000fe20000000000 */
[----:B-1----:R-:W-:-:S03]  /*5120*/  FADD R2, RZ, R24 ;  /* 0x00000018ff027221 */ /* 0x002fc60000000000 */
[----:B------:R0:W-:Y:S04]  /*5130*/  STL [R1+0x254], R3 ;  /* 0x0002540301007387 */ /* 0x0001e80000100800 */
[----:B------:R1:W-:Y:S04]  /*5140*/  STL [R1+0x258], R2 ;  /* 0x0002580201007387 */ /* 0x0003e80000100800 */
[----:B------:R2:W-:Y:S01]  /*5150*/  STL [R1+0x25c], R0 ;  /* 0x00025c0001007387 */ /* 0x0005e20000100800 */
[----:B0-----:R-:W-:-:S01]  /*5160*/  FADD R3, RZ, R26 ;  /* 0x0000001aff037221 */ /* 0x001fc20000000000 */
[----:B-1----:R-:W-:-:S04]  /*5170*/  FADD R2, RZ, R27 ;  /* 0x0000001bff027221 */ /* 0x002fc80000000000 */
[----:B------:R0:W-:Y:S01]  /*5180*/  STL [R1+0x260], R3 ;  /* 0x0002600301007387 */ /* 0x0001e20000100800 */
[----:B--2---:R-:W-:-:S03]  /*5190*/  FADD R0, RZ, R28 ;  /* 0x0000001cff007221 */ /* 0x004fc60000000000 */
        /* <DEDUP_REMOVED lines=207> */
[----:B---3--:R-:W-:-:S04]  /*5e90*/  FADD R2, RZ, R132 ;  /* 0x00000084ff027221 */ /* 0x008fc80000000000 */
[----:B------:R5:W-:Y:S01]  /*5ea0*/  STL [R1+0x404], R3 ;  /* 0x0004040301007387 */ /* 0x000be20000100800 */
[----:B----4-:R-:W-:-:S03]  /*5eb0*/  FADD R0, RZ, R133 ;  /* 0x00000085ff007221 */ /* 0x010fc60000000000 */
[----:B------:R0:W-:Y:S04]  /*5ec0*/  STL [R1+0x408], R2 ;  /* 0x0004080201007387 */ /* 0x0001e80000100800 */
[----:B------:R1:W-:Y:S01]  /*5ed0*/  STL [R1+0x40c], R0 ;  /* 0x00040c0001007387 */ /* 0x0003e20000100800 */
[----:B-----5:R-:W-:-:S01]  /*5ee0*/  FADD R3, RZ, R134 ;  /* 0x00000086ff037221 */ /* 0x020fc20000000000 */
[----:B0-----:R-:W-:-:S04]  /*5ef0*/  FADD R2, RZ, R135 ;  /* 0x00000087ff027221 */ /* 0x001fc80000000000 */
[----:B------:R0:W-:Y:S01]  /*5f00*/  STL [R1+0x410], R3 ;  /* 0x0004100301007387 */ /* 0x0001e20000100800 */
[----:B-1----:R-:W-:-:S03]  /*5f10*/  FADD R0, RZ, R136 ;  /* 0x00000088ff007221 */ /* 0x002fc60000000000 */
        /* <DEDUP_REMOVED lines=32> */
[----:B------:R-:W-:-:S05]  /*6120*/  UMOV UR6, URZ ;  /* 0x0000003f00067c82 */ /* 0x000fca0008000000 */
.L_x_18:
[----:B------:R-:W-:-:S04]  /*6130*/  UIADD3 UR14, UR5, 0x1, URZ ;  /* 0x00000001050e7890 */ /* 0x000fc8000fffe03f */
[----:B------:R-:W-:-:S04]  /*6140*/  UISETP.NE.AND UP0, UPT, UR14, 0x3, UPT ;  /* 0x000000030e00788c */ /* 0x000fc8000bf05270 */
[----:B------:R-:W-:Y:S02]  /*6150*/  USEL UR8, URZ, 0x1, UP0 ;  /* 0x000000013f087887 */ /* 0x000fe40008000000 */
[----:B------:R-:W-:Y:S02]  /*6160*/  USEL UR14, UR14, URZ, UP0 ;  /* 0x0000003f0e0e7287 */ /* 0x000fe40008000000 */
[----:B------:R-:W-:-:S06]  /*6170*/  ULOP3.LUT UR8, UR4, UR8, URZ, 0x3c, !UPT ;  /* 0x0000000804087292 */ /* 0x000fcc000f8e3c3f */
[----:B0-----:R-:W-:Y:S01]  /*6180*/  IMAD.U32 R0, RZ, RZ, UR8 ;  /* 0x00000008ff007e24 */ /* 0x001fe2000f8e00ff */
[----:B------:R-:W-:-:S06]  /*6190*/  UMOV UR8, 0x1 ;  /* 0x0000000100087882 */ /* 0x000fcc0000000000 */
.L_x_13:
[----:B------:R-:W-:-:S04]  /*61a0*/  UISETP.LT.AND UP0, UPT, UR9, 0x1, UPT ;  /* 0x000000010900788c */ /* 0x000fc8000bf01270 */
[----:B------:R-:W-:-:S04]  /*61b0*/  USEL UR15, UR9, 0x1, UP0 ;  /* 0x00000001090f7887 */ /* 0x000fc80008000000 */
[----:B------:R-:W-:-:S04]  /*61c0*/  UIADD3 UR15, UR9, -UR15, URZ ;  /* 0x8000000f090f7290 */ /* 0x000fc8000fffe03f */
[----:B------:R-:W-:-:S06]  /*61d0*/  UISETP.GE.AND UP0, UPT, UR15, 0x1, UPT ;  /* 0x000000010f00788c */ /* 0x000fcc000bf06270 */
[----:B------:R-:W-:-:S13]  /*61e0*/  PLOP3.LUT P0, PT, PT, PT, UP0, 0x80, 0x0 ;  /* 0x000000000000781c */ /* 0x000fda0003f0f008 */
[----:B------:R-:W-:Y:S05]  /*61f0*/  @!P0 BRA `(.L_x_19) ;  /* 0x0000004c00948947 */ /* 0x000fea0003800000 */
[----:B------:R-:W-:Y:S01]  /*6200*/  IMAD.U32 R2, RZ, RZ, UR15 ;  /* 0x0000000fff027e24 */ /* 0x000fe2000f8e00ff */
[----:B------:R-:W-:Y:S01]  /*6210*/  UMOV UR25, UR5 ;  /* 0x0000000500197c82 */ /* 0x000fe20008000000 */
[----:B------:R-:W-:-:S05]  /*6220*/  ULDC UR26, c[0x0][0x50c] ;  /* 0x00014300001a7ab9 */ /* 0x000fca0000000800 */
.L_x_27:
[----:B------:R-:W-:-:S06]  /*6230*/  UISETP.NE.AND UP0, UPT, UR24, 0x3, UPT ;  /* 0x000000031800788c */ /* 0x000fcc000bf05270 */
[----:B------:R-:W-:-:S13]  /*6240*/  PLOP3.LUT P1, PT, PT, PT, UP0, 0x80, 0x0 ;  /* 0x000000000000781c */ /* 0x000fda0003f2f008 */
[----:B0-----:R-:W-:Y:S05]  /*6250*/  @!P1 BRA `(.L_x_20) ;  /* 0x0000000000049947 */ /* 0x001fea0003800000 */
[----:B------:R-:W-:Y:S01]  /*6260*/  BPT.TRAP 0x1 ;  /* 0x000000040000795c */ /* 0x000fe20000300000 */
.L_x_20:
[----:B------:R-:W0:Y:S01]  /*6270*/  S2UR UR15, SR_CgaCtaId ;  /* 0x00000000000f79c3 */ /* 0x000e220000008800 */
[----:B------:R-:W-:Y:S01]  /*6280*/  UMOV UR11, 0x400 ;  /* 0x00000400000b7882 */ /* 0x000fe20000000000 */
[----:B------:R-:W-:Y:S01]  /*6290*/  SHF.L.U32 R3, R0, 0x1f, RZ ;  /* 0x0000001f00037819 */ /* 0x000fe200000006ff */
[----:B0-----:R-:W-:-:S04]  /*62a0*/  ULEA UR11, UR15, UR11, 0x18 ;  /* 0x0000000b0f0b7291 */ /* 0x001fc8000f8ec03f */
[----:B------:R-:W-:-:S09]  /*62b0*/  ULEA UR15, UR14, UR11, 0x3 ;  /* 0x0000000b0e0f7291 */ /* 0x000fd2000f8e183f */
[----:B------:R0:W4:Y:S01]  /*62c0*/  SYNCS.PHASECHK.TRANS64.TRYWAIT P0, [UR15], R3 ;  /* 0x00000003ff0075a7 */ /* 0x000122000800014f */
[----:B------:R-:W-:Y:S05]  /*62d0*/  @!P1 BRA `(.L_x_21) ;  /* 0x0000000000049947 */ /* 0x000fea0003800000 */
[----:B------:R-:W-:Y:S01]  /*62e0*/  BPT.TRAP 0x1 ;  /* 0x000000040000795c */ /* 0x000fe20000300000 */
.L_x_21:
[----:B----4-:R-:W-:Y:S05]  /*62f0*/  @P0 BRA `(.L_x_22) ;  /* 0x0000000000080947 */ /* 0x010fea0003800000 */
[----:B------:R-:W4:Y:S02]  /*6300*/  SYNCS.PHASECHK.TRANS64.TRYWAIT P0, [UR15], R3 ;  /* 0x00000003ff0075a7 */ /* 0x000f24000800014f */
[----:B----4-:R-:W-:Y:S05]  /*6310*/  @!P0 BRA `(.L_x_23) ;  /* 0x000001cc00b88947 */ /* 0x010fea0003800000 */
.L_x_22:
        /* <DEDUP_REMOVED lines=64> */
[----:B----4-:R-:W4:Y:S04]  /*6720*/  LDL.LU.64 R108, [R1] ;  /* 0x00000000016c7983 */ /* 0x010f280000300a00 */
[----:B------:R-:W4:Y:S04]  /*6730*/  LDL.LU.64 R110, [R1+0x8] ;  /* 0x00000800016e7983 */ /* 0x000f280000300a00 */
        /* <DEDUP_REMOVED lines=61> */
[----:B------:R-:W4:Y:S01]  /*6b10*/  LDL.LU.64 R234, [R1+0x1f8] ;  /* 0x0001f80001ea7983 */ /* 0x000f220000300a00 */
[----:B------:R-:W-:-:S02]  /*6b20*/  UIADD3 UR15, UR11, 0x6100, URZ ;  /* 0x000061000b0f7890 */ /* 0x000fc4000fffe03f */
[----:B------:R-:W-:Y:S02]  /*6b30*/  UISETP.NE.AND UP0, UPT, UR7, URZ, UPT ;  /* 0x0000003f0700728c */ /* 0x000fe4000bf05270 */
[----:B------:R-:W-:Y:S02]  /*6b40*/  USHF.R.U32.HI UR15, URZ, 0x4, UR15 ;  /* 0x000000043f0f7899 */ /* 0x000fe4000801160f */
[----:B------:R-:W-:Y:S02]  /*6b50*/  USEL UR8, UR8, URZ, !UP0 ;  /* 0x0000003f08087287 */ /* 0x000fe4000c000000 */
[----:B------:R-:W-:Y:S02]  /*6b60*/  ULOP3.LUT UR15, UR15, 0x3fff, URZ, 0xc0, !UPT ;  /* 0x00003fff0f0f7892 */ /* 0x000fe4000f8ec03f */
[----:B------:R-:W-:Y:S02]  /*6b70*/  ULOP3.LUT UR16, UR12, 0x10000, URZ, 0xfc, !UPT ;  /* 0x000100000c107892 */ /* 0x000fe4000f8efc3f */
[----:B------:R-:W-:-:S02]  /*6b80*/  ULOP3.LUT UR15, UR15, 0x10000, URZ, 0xfc, !UPT ;  /* 0x000100000f0f7892 */ /* 0x000fc4000f8efc3f */
[----:B------:R-:W-:Y:S02]  /*6b90*/  UISETP.NE.U32.AND UP0, UPT, UR8, URZ, UPT ;  /* 0x0000003f0800728c */ /* 0x000fe4000bf05070 */
[----:B------:R-:W-:Y:S02]  /*6ba0*/  ULEA UR16, UR14, UR16, 0x9 ;  /* 0x000000100e107291 */ /* 0x000fe4000f8e483f */
[----:B------:R-:W-:Y:S01]  /*6bb0*/  ULEA UR18, UR14, UR15, 0x9 ;  /* 0x0000000f0e127291 */ /* 0x000fe2000f8e483f */
[----:B------:R-:W-:Y:S01]  /*6bc0*/  UMOV UR17, 0xc0000010 ;  /* 0xc000001000117882 */ /* 0x000fe20000000000 */
[----:B------:R-:W-:Y:S01]  /*6bd0*/  UMOV UR19, 0xc0000010 ;  /* 0xc000001000137882 */ /* 0x000fe20000000000 */
[----:B----4-:R-:W-:-:S06]  /*6be0*/  WARPGROUP.ARRIVE ;  /* 0x00000000000079c5 */ /* 0x010fcc0000000000 */
[----:B------:R-:W-:Y:S03]  /*6bf0*/  QGMMA.64x256x32.F32.E5M2.E5M2 R108, gdesc[UR16], R108, UP0, gsb0 ;  /* 0x03e00000106c79f3 */ /* 0x000fe6000b80386c */
[----:B------:R-:W-:Y:S02]  /*6c00*/  WARPGROUP.DEPBAR.LE gsb0, 0x0 ;  /* 0x00008000000079c5 */ /* 0x000fe40000010000 */
[----:B------:R-:W-:Y:S01]  /*6c10*/  STL.64 [R1], R108 ;  /* 0x0000006c01007387 */ /* 0x000fe20000100a00 */
[----:B0-----:R-:W-:-:S03]  /*6c20*/  IMAD.MOV.U32 R3, RZ, RZ, R108 ;  /* 0x000000ffff037224 */ /* 0x001fc600078e006c */
        /* <DEDUP_REMOVED lines=63> */
[----:B0-----:R0:W5:Y:S04]  /*7020*/  LDL.LU.64 R234, [R1+0x668] ;  /* 0x0006680001ea7983 */ /* 0x0011680000300a00 */
[----:B------:R0:W5:Y:S04]  /*7030*/  LDL.LU.64 R232, [R1+0x660] ;  /* 0x0006600001e87983 */ /* 0x0001680000300a00 */
        /* <DEDUP_REMOVED lines=62> */
[----:B------:R-:W-:Y:S01]  /*7420*/  UIADD3 UR16, UR16, 0x100, URZ ;  /* 0x0000010010107890 */ /* 0x000fe2000fffe03f */
[----:B------:R-:W-:Y:S01]  /*7430*/  UMOV UR17, 0xc0000010 ;  /* 0xc000001000117882 */ /* 0x000fe20000000000 */
[----:B------:R-:W-:Y:S01]  /*7440*/  UIADD3 UR6, UR6, 0x1, URZ ;  /* 0x0000000106067890 */ /* 0x000fe2000fffe03f */
[----:B----4-:R-:W-:-:S06]  /*7450*/  WARPGROUP.ARRIVE ;  /* 0x00000000000079c5 */ /* 0x010fcc0000000000 */
[----:B------:R-:W-:Y:S01]  /*7460*/  QGMMA.64x256x32.F32.E5M2.E5M2 R24, gdesc[UR16], R24, UP0, gsb0 ;  /* 0x03e00000101879f3 */ /* 0x000fe2000b803818 */
[----:B------:R-:W-:-:S04]  /*7470*/  UISETP.NE.AND UP0, UPT, UR6, UR26, UPT ;  /* 0x0000001a0600728c */ /* 0x000fc8000bf05270 */
[----:B------:R-:W-:-:S06]  /*7480*/  USEL UR7, URZ, 0x1, UP0 ;  /* 0x000000013f077887 */ /* 0x000fcc0008000000 */
[----:B------:R-:W-:Y:S01]  /*7490*/  ISETP.NE.AND P0, PT, RZ, UR7, PT ;  /* 0x00000007ff007c0c */ /* 0x000fe2000bf05270 */
[----:B------:R-:W-:-:S12]  /*74a0*/  WARPGROUP.DEPBAR.LE gsb0, 0x0 ;  /* 0x00008000000079c5 */ /* 0x000fd80000010000 */
[----:B0-----:R-:W-:Y:S05]  /*74b0*/  @!P0 BRA `(.L_x_24) ;  /* 0x00000038008c8947 */ /* 0x001fea0003800000 */
[----:B------:R0:W-:Y:S04]  /*74c0*/  STL [R1+0x658], R31 ;  /* 0x0006581f01007387 */ /* 0x0001e80000100800 */
[----:B------:R4:W-:Y:S01]  /*74d0*/  STL [R1+0x654], R32 ;  /* 0x0006542001007387 */ /* 0x0009e20000100800 */
[----:B0-----:R-:W-:-:S03]  /*74e0*/  IMAD.MOV.U32 R31, RZ, RZ, R3 ;  /* 0x000000ffff1f7224 */ /* 0x001fc600078e0003 */
[----:B----4-:R-:W4:Y:S04]  /*74f0*/  LDL R32, [R1+0x4] ;  /* 0x0000040001207983 */ /* 0x010f280000100800 */
[----:B------:R0:W-:Y:S04]  /*7500*/  STL [R1+0x650], R33 ;  /* 0x0006502101007387 */ /* 0x0001e80000100800 */
[----:B0-----:R-:W2:Y:S04]  /*7510*/  LDL R33, [R1+0x8] ;  /* 0x0000080001217983 */ /* 0x001ea80000100800 */
        /* <DEDUP_REMOVED lines=177> */
[----:B0-----:R-:W3:Y:S04]  /*8030*/  LDL.LU R122, [R1+0x200] ;  /* 0x00020000017a7983 */ /* 0x001ee80000300800 */
        /* <DEDUP_REMOVED lines=14> */
[----:B------:R-:W3:Y:S04]  /*8120*/  LDL.LU R3, [R1+0x234] ;  /* 0x0002340001037983 */ /* 0x000ee80000300800 */
        /* <DEDUP_REMOVED lines=46> */
[----:B-----5:R0:W-:Y:S04]  /*8410*/  STL [R1+0x470], R0 ;  /* 0x0004700001007387 */ /* 0x0201e80000100800 */
[----:B0-----:R-:W3:Y:S01]  /*8420*/  LDL R0, [R1+0x168] ;  /* 0x0001680001007983 */ /* 0x001ee20000100800 */
[----:B------:R-:W-:-:S01]  /*8430*/  FADD R4, R31, R4 ;  /* 0x000000041f047221 */ /* 0x000fc20000000000 */
[----:B----4-:R-:W-:Y:S01]  /*8440*/  FADD R5, R32, R5 ;  /* 0x0000000520057221 */ /* 0x010fe20000000000 */
[----:B--2---:R-:W-:-:S01]  /*8450*/  FADD R6, R33, R6 ;  /* 0x0000000621067221 */ /* 0x004fc20000000000 */
[----:B------:R-:W2:Y:S01]  /*8460*/  LDL.LU R31, [R1+0x658] ;  /* 0x00065800011f7983 */ /* 0x000ea20000300800 */
[----:B---3--:R-:W-:-:S01]  /*8470*/  FADD R7, R34, R7 ;  /* 0x0000000722077221 */ /* 0x008fc20000000000 */
[----:B------:R-:W-:-:S02]  /*8480*/  FADD R8, R35, R8 ;  /* 0x0000000823087221 */ /* 0x000fc40000000000 */
[----:B------:R-:W3:Y:S01]  /*8490*/  LDL.LU R32, [R1+0x654] ;  /* 0x0006540001207983 */ /* 0x000ee20000300800 */
[----:B------:R-:W-:-:S03]  /*84a0*/  FADD R9, R36, R9 ;  /* 0x0000000924097221 */ /* 0x000fc60000000000 */
[----:B------:R-:W4:Y:S01]  /*84b0*/  LDL.LU R33, [R1+0x650] ;  /* 0x0006500001217983 */ /* 0x000f220000300800 */
        /* <DEDUP_REMOVED lines=160> */
[----:B------:R-:W-:-:S01]  /*8ec0*/  FADD R218, R117, R218 ;  /* 0x000000da75da7221 */ /* 0x000fc20000000000 */
[----:B------:R-:W-:Y:S02]  /*8ed0*/  FADD R122, R124, R122 ;  /* 0x0000007a7c7a7221 */ /* 0x000fe40000000000 */
[----:B------:R-:W4:Y:S01]  /*8ee0*/  LDL.LU R114, [R1+0x50c] ;  /* 0x00050c0001727983 */ /* 0x000f220000300800 */
[----:B------:R-:W-:-:S03]  /*8ef0*/  FADD R219, R118, R219 ;  /* 0x000000db76db7221 */ /* 0x000fc60000000000 */
[----:B------:R-:W4:Y:S01]  /*8f00*/  LDL.LU R115, [R1+0x508] ;  /* 0x0005080001737983 */ /* 0x000f220000300800 */
[----:B------:R-:W-:-:S03]  /*8f10*/  FADD R220, R119, R220 ;  /* 0x000000dc77dc7221 */ /* 0x000fc60000000000 */
[----:B------:R-:W4:Y:S01]  /*8f20*/  LDL.LU R116, [R1+0x504] ;  /* 0x0005040001747983 */ /* 0x000f220000300800 */
[----:B------:R-:W-:-:S03]  /*8f30*/  FADD R221, R120, R221 ;  /* 0x000000dd78dd7221 */ /* 0x000fc60000000000 */
[----:B------:R-:W4:Y:S04]  /*8f40*/  LDL.LU R117, [R1+0x500] ;  /* 0x0005000001757983 */ /* 0x000f280000300800 */
[----:B------:R-:W4:Y:S04]  /*8f50*/  LDL.LU R118, [R1+0x4fc] ;  /* 0x0004fc0001767983 */ /* 0x000f280000300800 */
[----:B------:R-:W4:Y:S04]  /*8f60*/  LDL.LU R119, [R1+0x4f8] ;  /* 0x0004f80001777983 */ /* 0x000f280000300800 */
[----:B------:R-:W4:Y:S01]  /*8f70*/  LDL.LU R120, [R1+0x4f4] ;  /* 0x0004f40001787983 */ /* 0x000f220000300800 */
[----:B------:R-:W-:-:S01]  /*8f80*/  FADD R237, R126, R237 ;  /* 0x000000ed7eed7221 */ /* 0x000fc20000000000 */
[----:B------:R-:W-:Y:S01]  /*8f90*/  FADD R236, R128, R236 ;  /* 0x000000ec80ec7221 */ /* 0x000fe20000000000 */
[----:B------:R-:W-:-:S01]  /*8fa0*/  FADD R225, R150, R225 ;  /* 0x000000e196e17221 */ /* 0x000fc20000000000 */
[----:B------:R0:W-:Y:S01]  /*8fb0*/  STL [R1+0x200], R122 ;  /* 0x0002007a01007387 */ /* 0x0001e20000100800 */
[----:B------:R-:W-:-:S01]  /*8fc0*/  FADD R228, R146, R228 ;  /* 0x000000e492e47221 */ /* 0x000fc20000000000 */
[----:B------:R-:W-:Y:S01]  /*8fd0*/  FADD R230, R143, R230 ;  /* 0x000000e68fe67221 */ /* 0x000fe20000000000 */
[----:B------:R-:W-:-:S01]  /*8fe0*/  FADD R231, R141, R231 ;  /* 0x000000e78de77221 */ /* 0x000fc20000000000 */
[----:B------:R-:W-:Y:S01]  /*8ff0*/  FADD R223, R2, R223 ;  /* 0x000000df02df7221 */ /* 0x000fe20000000000 */
[----:B------:R-:W-:-:S01]  /*9000*/  FADD R222, R0, R222 ;  /* 0x000000de00de7221 */ /* 0x000fc20000000000 */
[----:B------:R-:W-:Y:S01]  /*9010*/  FADD R224, R151, R224 ;  /* 0x000000e097e07221 */ /* 0x000fe20000000000 */
[----:B------:R-:W-:-:S01]  /*9020*/  FADD R226, R149, R226 ;  /* 0x000000e295e27221 */ /* 0x000fc20000000000 */
[----:B------:R-:W-:Y:S01]  /*9030*/  FADD R227, R147, R227 ;  /* 0x000000e393e37221 */ /* 0x000fe20000000000 */
[----:B------:R-:W-:-:S01]  /*9040*/  FADD R229, R145, R229 ;  /* 0x000000e591e57221 */ /* 0x000fc20000000000 */
[----:B0-----:R-:W2:Y:S01]  /*9050*/  LDL.LU R122, [R1+0x204] ;  /* 0x00020400017a7983 */ /* 0x001ea20000300800 */
[----:B------:R-:W-:-:S01]  /*9060*/  FADD R232, R136, R232 ;  /* 0x000000e888e87221 */ /* 0x000fc20000000000 */
[----:B------:R-:W-:Y:S01]  /*9070*/  FADD R233, R134, R233 ;  /* 0x000000e986e97221 */ /* 0x000fe20000000000 */
[----:B------:R-:W-:-:S01]  /*9080*/  FADD R234, R132, R234 ;  /* 0x000000ea84ea7221 */ /* 0x000fc20000000000 */
[----:B------:R-:W3:Y:S01]  /*9090*/  LDL.LU R124, [R1+0x208] ;  /* 0x00020800017c7983 */ /* 0x000ee20000300800 */
[----:B------:R-:W-:-:S03]  /*90a0*/  FADD R235, R130, R235 ;  /* 0x000000eb82eb7221 */ /* 0x000fc60000000000 */
[----:B------:R-:W4:Y:S04]  /*90b0*/  LDL.LU R126, [R1+0x20c] ;  /* 0x00020c00017e7983 */ /* 0x000f280000300800 */
[----:B------:R-:W4:Y:S04]  /*90c0*/  LDL.LU R128, [R1+0x210] ;  /* 0x0002100001807983 */ /* 0x000f280000300800 */
[----:B------:R-:W4:Y:S04]  /*90d0*/  LDL.LU R150, [R1+0x214] ;  /* 0x0002140001967983 */ /* 0x000f280000300800 */
[----:B------:R-:W4:Y:S04]  /*90e0*/  LDL.LU R146, [R1+0x218] ;  /* 0x0002180001927983 */ /* 0x000f280000300800 */
[----:B------:R-:W4:Y:S04]  /*90f0*/  LDL.LU R143, [R1+0x21c] ;  /* 0x00021c00018f7983 */ /* 0x000f280000300800 */
[----:B------:R-:W4:Y:S04]  /*9100*/  LDL.LU R141, [R1+0x220] ;  /* 0x00022000018d7983 */ /* 0x000f280000300800 */
[----:B------:R-:W4:Y:S04]  /*9110*/  LDL.LU R2, [R1+0x224] ;  /* 0x0002240001027983 */ /* 0x000f280000300800 */
[----:B------:R-:W4:Y:S04]  /*9120*/  LDL.LU R0, [R1+0x228] ;  /* 0x0002280001007983 */ /* 0x000f280000300800 */
[----:B------:R-:W4:Y:S04]  /*9130*/  LDL R130, [R1+0x1e0] ;  /* 0x0001e00001827983 */ /* 0x000f280000100800 */
[----:B------:R-:W4:Y:S04]  /*9140*/  LDL R132, [R1+0x1e4] ;  /* 0x0001e40001847983 */ /* 0x000f280000100800 */
[----:B------:R-:W4:Y:S04]  /*9150*/  LDL R134, [R1+0x1e8] ;  /* 0x0001e80001867983 */ /* 0x000f280000100800 */
[----:B------:R-:W4:Y:S04]  /*9160*/  LDL R136, [R1+0x1ec] ;  /* 0x0001ec0001887983 */ /* 0x000f280000100800 */
[----:B------:R-:W4:Y:S04]  /*9170*/  LDL R151, [R1+0x1f0] ;  /* 0x0001f00001977983 */ /* 0x000f280000100800 */
[----:B------:R-:W4:Y:S04]  /*9180*/  LDL R149, [R1+0x1f4] ;  /* 0x0001f40001957983 */ /* 0x000f280000100800 */
[----:B------:R-:W4:Y:S04]  /*9190*/  LDL R147, [R1+0x1f8] ;  /* 0x0001f80001937983 */ /* 0x000f280000100800 */
[----:B------:R-:W4:Y:S01]  /*91a0*/  LDL R145, [R1+0x1fc] ;  /* 0x0001fc0001917983 */ /* 0x000f220000100800 */
[----:B------:R-:W-:-:S01]  /*91b0*/  FADD R137, R138, R137 ;  /* 0x000000898a897221 */ /* 0x000fc20000000000 */
[----:B------:R-:W-:Y:S01]  /*91c0*/  FADD R133, R135, R133 ;  /* 0x0000008587857221 */ /* 0x000fe20000000000 */
[----:B------:R-:W-:-:S01]  /*91d0*/  FADD R3, R131, R3 ;  /* 0x0000000383037221 */ /* 0x000fc20000000000 */
[----:B--2---:R-:W-:-:S02]  /*91e0*/  FADD R122, R121, R122 ;  /* 0x0000007a797a7221 */ /* 0x004fc40000000000 */
[----:B------:R-:W2:Y:S01]  /*91f0*/  LDL.LU R121, [R1+0x4f0] ;  /* 0x0004f00001797983 */ /* 0x000ea20000300800 */
[----:B---3--:R-:W-:-:S03]  /*9200*/  FADD R124, R123, R124 ;  /* 0x0000007c7b7c7221 */ /* 0x008fc60000000000 */
[----:B------:R0:W-:Y:S01]  /*9210*/  STL [R1+0x204], R122 ;  /* 0x0002047a01007387 */ /* 0x0001e20000100800 */
[----:B----4-:R-:W-:-:S01]  /*9220*/  FADD R126, R125, R126 ;  /* 0x0000007e7d7e7221 */ /* 0x010fc20000000000 */
[----:B------:R-:W-:Y:S02]  /*9230*/  FADD R128, R127, R128 ;  /* 0x000000807f807221 */ /* 0x000fe40000000000 */
[----:B0-----:R-:W3:Y:S04]  /*9240*/  LDL.LU R122, [R1+0x4ec] ;  /* 0x0004ec00017a7983 */ /* 0x001ee80000300800 */
[----:B------:R-:W4:Y:S04]  /*9250*/  LDL.LU R123, [R1+0x4e8] ;  /* 0x0004e800017b7983 */ /* 0x000f280000300800 */
[----:B------:R0:W-:Y:S01]  /*9260*/  STL [R1+0x208], R124 ;  /* 0x0002087c01007387 */ /* 0x0001e20000100800 */
[----:B------:R-:W-:-:S01]  /*9270*/  FADD R150, R129, R150 ;  /* 0x0000009681967221 */ /* 0x000fc20000000000 */
[----:B------:R-:W-:Y:S01]  /*9280*/  FADD R146, R148, R146 ;  /* 0x0000009294927221 */ /* 0x000fe20000000000 */
[----:B------:R-:W-:-:S01]  /*9290*/  FADD R143, R144, R143 ;  /* 0x0000008f908f7221 */ /* 0x000fc20000000000 */
[----:B------:R-:W-:Y:S01]  /*92a0*/  FADD R141, R142, R141 ;  /* 0x0000008d8e8d7221 */ /* 0x000fe20000000000 */
[----:B0-----:R-:W4:Y:S04]  /*92b0*/  LDL.LU R124, [R1+0x4e4] ;  /* 0x0004e400017c7983 */ /* 0x001f280000300800 */
[----:B------:R-:W4:Y:S04]  /*92c0*/  LDL.LU R125, [R1+0x4e0] ;  /* 0x0004e000017d7983 */ /* 0x000f280000300800 */
[----:B------:R0:W-:Y:S01]  /*92d0*/  STL [R1+0x20c], R126 ;  /* 0x00020c7e01007387 */ /* 0x0001e20000100800 */
[----:B------:R-:W-:-:S01]  /*92e0*/  FADD R2, R140, R2 ;  /* 0x000000028c027221 */ /* 0x000fc20000000000 */
[----:B------:R-:W-:-:S02]  /*92f0*/  FADD R0, R139, R0 ;  /* 0x000000008b007221 */ /* 0x000fc40000000000 */
[----:B0-----:R-:W4:Y:S04]  /*9300*/  LDL.LU R126, [R1+0x4dc] ;  /* 0x0004dc00017e7983 */ /* 0x001f280000300800 */
[----:B------:R-:W4:Y:S04]  /*9310*/  LDL.LU R127, [R1+0x4d8] ;  /* 0x0004d800017f7983 */ /* 0x000f280000300800 */
[----:B------:R0:W-:Y:S04]  /*9320*/  STL [R1+0x210], R128 ;  /* 0x0002108001007387 */ /* 0x0001e80000100800 */
[----:B0-----:R-:W4:Y:S04]  /*9330*/  LDL.LU R128, [R1+0x4d4] ;  /* 0x0004d40001807983 */ /* 0x001f280000300800 */
[----:B------:R-:W4:Y:S04]  /*9340*/  LDL.LU R129, [R1+0x4d0] ;  /* 0x0004d00001817983 */ /* 0x000f280000300800 */
[----:B------:R-:W-:Y:S04]  /*9350*/  STL [R1+0x214], R150 ;  /* 0x0002149601007387 */ /* 0x000fe80000100800 */
[----:B------:R-:W-:Y:S04]  /*9360*/  STL [R1+0x218], R146 ;  /* 0x0002189201007387 */ /* 0x000fe80000100800 */
[----:B------:R-:W-:Y:S04]  /*9370*/  STL [R1+0x21c], R143 ;  /* 0x00021c8f01007387 */ /* 0x000fe80000100800 */
[----:B------:R-:W-:Y:S04]  /*9380*/  STL [R1+0x220], R141 ;  /* 0x0002208d01007387 */ /* 0x000fe80000100800 */
[----:B------:R-:W-:Y:S04]  /*9390*/  STL [R1+0x224], R2 ;  /* 0x0002240201007387 */ /* 0x000fe80000100800 */
[----:B------:R-:W-:Y:S04]  /*93a0*/  STL [R1+0x228], R0 ;  /* 0x0002280001007387 */ /* 0x000fe80000100800 */
[----:B------:R-:W2:Y:S04]  /*93b0*/  LDL.LU R131, [R1+0x238] ;  /* 0x0002380001837983 */ /* 0x000ea80000300800 */
[----:B------:R-:W-:Y:S04]  /*93c0*/  STL [R1+0x22c], R137 ;  /* 0x00022c8901007387 */ /* 0x000fe80000100800 */
[----:B------:R0:W-:Y:S04]  /*93d0*/  STL [R1+0x230], R133 ;  /* 0x0002308501007387 */ /* 0x0001e80000100800 */
[----:B0-----:R-:W3:Y:S04]  /*93e0*/  LDL.LU R133, [R1+0x23c] ;  /* 0x00023c0001857983 */ /* 0x001ee80000300800 */
[----:B------:R-:W4:Y:S04]  /*93f0*/  LDL.LU R135, [R1+0x240] ;  /* 0x0002400001877983 */ /* 0x000f280000300800 */
[----:B------:R0:W-:Y:S04]  /*9400*/  STL [R1+0x234], R3 ;  /* 0x0002340301007387 */ /* 0x0001e80000100800 */
        /* <DEDUP_REMOVED lines=11> */
[----:B0-----:R-:W4:Y:S04]  /*94c0*/  LDL.LU R3, [R1+0x270] ;  /* 0x0002700001037983 */ /* 0x001f280000300800 */
[----:B------:R-:W4:Y:S04]  /*94d0*/  LDL.LU R2, [R1+0x274] ;  /* 0x0002740001027983 */ /* 0x000f280000300800 */
[----:B------:R-:W4:Y:S01]  /*94e0*/  LDL.LU R0, [R1+0x278] ;  /* 0x0002780001007983 */ /* 0x000f220000300800 */
[----:B--2---:R-:W-:-:S03]  /*94f0*/  FADD R131, R130, R131 ;  /* 0x0000008382837221 */ /* 0x004fc60000000000 */
[----:B------:R-:W2:Y:S04]  /*9500*/  LDL.LU R130, [R1+0x4cc] ;  /* 0x0004cc0001827983 */ /* 0x000ea80000300800 */
[----:B------:R0:W-:Y:S04]  /*9510*/  STL [R1+0x238], R131 ;  /* 0x0002388301007387 */ /* 0x0001e80000100800 */
[----:B0-----:R-:W2:Y:S01]  /*9520*/  LDL.LU R131, [R1+0x4c8] ;  /* 0x0004c80001837983 */ /* 0x001ea20000300800 */
[----:B---3--:R-:W-:-:S03]  /*9530*/  FADD R133, R132, R133 ;  /* 0x0000008584857221 */ /* 0x008fc60000000000 */
[----:B------:R-:W3:Y:S01]  /*9540*/  LDL.LU R132, [R1+0x4c4] ;  /* 0x0004c40001847983 */ /* 0x000ee20000300800 */
[----:B----4-:R-:W-:-:S03]  /*9550*/  FADD R135, R134, R135 ;  /* 0x0000008786877221 */ /* 0x010fc60000000000 */
[----:B------:R0:W-:Y:S01]  /*9560*/  STL [R1+0x23c], R133 ;  /* 0x00023c8501007387 */ /* 0x0001e20000100800 */
[----:B------:R-:W-:-:S03]  /*9570*/  FADD R137, R136, R137 ;  /* 0x0000008988897221 */ /* 0x000fc60000000000 */
[----:B0-----:R-:W4:Y:S01]  /*9580*/  LDL.LU R133, [R1+0x4c0] ;  /* 0x0004c00001857983 */ /* 0x001f220000300800 */
[----:B------:R-:W-:-:S03]  /*9590*/  FADD R150, R151, R150 ;  /* 0x0000009697967221 */ /* 0x000fc60000000000 */
[----:B------:R-:W4:Y:S01]  /*95a0*/  LDL.LU R134, [R1+0x4bc] ;  /* 0x0004bc0001867983 */ /* 0x000f220000300800 */
[----:B------:R-:W-:-:S03]  /*95b0*/  FADD R148, R149, R148 ;  /* 0x0000009495947221 */ /* 0x000fc60000000000 */
[----:B------:R0:W-:Y:S01]  /*95c0*/  STL [R1+0x240], R135 ;  /* 0x0002408701007387 */ /* 0x0001e20000100800 */
[----:B------:R-:W-:-:S01]  /*95d0*/  FADD R146, R147, R146 ;  /* 0x0000009293927221 */ /* 0x000fc20000000000 */
[----:B------:R-:W-:Y:S02]  /*95e0*/  FADD R144, R145, R144 ;  /* 0x0000009091907221 */ /* 0x000fe40000000000 */
[----:B0-----:R-:W4:Y:S01]  /*95f0*/  LDL.LU R135, [R1+0x4b8] ;  /* 0x0004b80001877983 */ /* 0x001f220000300800 */
[----:B------:R-:W-:-:S03]  /*9600*/  FADD R143, R24, R143 ;  /* 0x0000008f188f7221 */ /* 0x000fc60000000000 */
[----:B------:R-:W4:Y:S01]  /*9610*/  LDL.LU R136, [R1+0x4b4] ;  /* 0x0004b40001887983 */ /* 0x000f220000300800 */
[----:B------:R-:W-:-:S03]  /*9620*/  FADD R142, R25, R142 ;  /* 0x0000008e198e7221 */ /* 0x000fc60000000000 */
[----:B------:R0:W-:Y:S01]  /*9630*/  STL [R1+0x244], R137 ;  /* 0x0002448901007387 */ /* 0x0001e20000100800 */
[----:B------:R-:W-:-:S01]  /*9640*/  FADD R141, R26, R141 ;  /* 0x0000008d1a8d7221 */ /* 0x000fc20000000000 */
[----:B------:R-:W-:Y:S01]  /*9650*/  FADD R140, R27, R140 ;  /* 0x0000008c1b8c7221 */ /* 0x000fe20000000000 */
[----:B------:R-:W-:-:S01]  /*9660*/  FADD R139, R28, R139 ;  /* 0x0000008b1c8b7221 */ /* 0x000fc20000000000 */
[----:B0-----:R-:W4:Y:S04]  /*9670*/  LDL.LU R137, [R1+0x4b0] ;  /* 0x0004b00001897983 */ /* 0x001f280000300800 */
[----:B------:R0:W-:Y:S01]  /*9680*/  STL [R1+0x248], R150 ;  /* 0x0002489601007387 */ /* 0x0001e20000100800 */
[----:B------:R-:W-:-:S03]  /*9690*/  FADD R138, R29, R138 ;  /* 0x0000008a1d8a7221 */ /* 0x000fc60000000000 */
[----:B------:R1:W-:Y:S04]  /*96a0*/  STL [R1+0x24c], R148 ;  /* 0x00024c9401007387 */ /* 0x0003e80000100800 */
        /* <DEDUP_REMOVED lines=9> */
[----:B------:R1:W-:Y:S04]  /*9740*/  STL [R1+0x268], R139 ;  /* 0x0002688b01007387 */ /* 0x0003e80000100800 */
[----:B------:R1:W-:Y:S04]  /*9750*/  STL [R1+0x26c], R138 ;  /* 0x00026c8a01007387 */ /* 0x0003e80000100800 */
[----:B------:R-:W2:Y:S04]  /*9760*/  LDL.LU R151, [R1+0x27c] ;  /* 0x00027c0001977983 */ /* 0x000ea80000300800 */
[----:B------:R1:W-:Y:S04]  /*9770*/  STL [R1+0x270], R3 ;  /* 0x0002700301007387 */ /* 0x0003e80000100800 */
[----:B0-----:R-:W3:Y:S04]  /*9780*/  LDL.LU R150, [R1+0x280] ;  /* 0x0002800001967983 */ /* 0x001ee80000300800 */
[----:B------:R0:W-:Y:S04]  /*9790*/  STL [R1+0x274], R2 ;  /* 0x0002740201007387 */ /* 0x0001e80000100800 */
[----:B------:R-:W4:Y:S04]  /*97a0*/  LDL.LU R149, [R1+0x284] ;  /* 0x0002840001957983 */ /* 0x000f280000300800 */
[----:B------:R0:W-:Y:S04]  /*97b0*/  STL [R1+0x278], R0 ;  /* 0x0002780001007387 */ /* 0x0001e80000100800 */
[----:B-1----:R-:W4:Y:S04]  /*97c0*/  LDL.LU R148, [R1+0x288] ;  /* 0x0002880001947983 */ /* 0x002f280000300800 */
        /* <DEDUP_REMOVED lines=12> */
[----:B------:R-:W4:Y:S01]  /*9890*/  LDL.LU R0, [R1+0x2bc] ;  /* 0x0002bc0001007983 */ /* 0x000f220000300800 */
[----:B--2---:R-:W-:-:S01]  /*98a0*/  FADD R151, R33, R151 ;  /* 0x0000009721977221 */ /* 0x004fc20000000000 */
[----:B---3--:R-:W-:-:S04]  /*98b0*/  FADD R150, R34, R150 ;  /* 0x0000009622967221 */ /* 0x008fc80000000000 */
[----:B------:R0:W-:Y:S01]  /*98c0*/  STL [R1+0x27c], R151 ;  /* 0x00027c9701007387 */ /* 0x0001e20000100800 */
[----:B----4-:R-:W-:-:S03]  /*98d0*/  FADD R149, R35, R149 ;  /* 0x0000009523957221 */ /* 0x010fc60000000000 */
[----:B------:R1:W-:Y:S01]  /*98e0*/  STL [R1+0x280], R150 ;  /* 0x0002809601007387 */ /* 0x0003e20000100800 */
[----:B------:R-:W-:-:S03]  /*98f0*/  FADD R148, R36, R148 ;  /* 0x0000009424947221 */ /* 0x000fc60000000000 */
        /* <DEDUP_REMOVED lines=24> */
[----:B0-----:R-:W4:Y:S01]  /*9a80*/  LDL.LU R151, [R1+0x2c0] ;  /* 0x0002c00001977983 */ /* 0x001f220000300800 */
[----:B------:R-:W-:-:S03]  /*9a90*/  FADD R0, R49, R0 ;  /* 0x0000000031007221 */ /* 0x000fc60000000000 */
[----:B------:R0:W-:Y:S04]  /*9aa0*/  STL [R1+0x2b4], R3 ;  /* 0x0002b40301007387 */ /* 0x0001e80000100800 */
[----:B-1----:R-:W4:Y:S04]  /*9ab0*/  LDL.LU R150, [R1+0x2c4] ;  /* 0x0002c40001967983 */ /* 0x002f280000300800 */
[----:B------:R1:W-:Y:S04]  /*9ac0*/  STL [R1+0x2b8], R2 ;  /* 0x0002b80201007387 */ /* 0x0003e80000100800 */
[----:B--2---:R-:W2:Y:S04]  /*9ad0*/  LDL.LU R149, [R1+0x2c8] ;  /* 0x0002c80001957983 */ /* 0x004ea80000300800 */
[----:B------:R1:W-:Y:S04]  /*9ae0*/  STL [R1+0x2bc], R0 ;  /* 0x0002bc0001007387 */ /* 0x0003e80000100800 */
[----:B---3--:R-:W3:Y:S04]  /*9af0*/  LDL.LU R148, [R1+0x2cc] ;  /* 0x0002cc0001947983 */ /* 0x008ee80000300800 */
[----:B----4-:R-:W4:Y:S04]  /*9b00*/  LDL.LU R147, [R1+0x2d0] ;  /* 0x0002d00001937983 */ /* 0x010f280000300800 */
        /* <DEDUP_REMOVED lines=10> */
[----:B-1----:R-:W4:Y:S04]  /*9bb0*/  LDL.LU R2, [R1+0x2fc] ;  /* 0x0002fc0001027983 */ /* 0x002f280000300800 */
[----:B------:R-:W4:Y:S01]  /*9bc0*/  LDL.LU R0, [R1+0x300] ;  /* 0x0003000001007983 */ /* 0x000f220000300800 */
[----:B------:R-:W-:-:S01]  /*9bd0*/  FADD R151, R50, R151 ;  /* 0x0000009732977221 */ /* 0x000fc20000000000 */
[----:B------:R-:W-:-:S04]  /*9be0*/  FADD R150, R51, R150 ;  /* 0x0000009633967221 */ /* 0x000fc80000000000 */
[----:B------:R0:W-:Y:S01]  /*9bf0*/  STL [R1+0x2c0], R151 ;  /* 0x0002c09701007387 */ /* 0x0001e20000100800 */
[----:B--2---:R-:W-:-:S03]  /*9c00*/  FADD R149, R52, R149 ;  /* 0x0000009534957221 */ /* 0x004fc60000000000 */
[----:B------:R1:W-:Y:S01]  /*9c10*/  STL [R1+0x2c4], R150 ;  /* 0x0002c49601007387 */ /* 0x0003e20000100800 */
[----:B---3--:R-:W-:-:S03]  /*9c20*/  FADD R148, R53, R148 ;  /* 0x0000009435947221 */ /* 0x008fc60000000000 */
        /* <DEDUP_REMOVED lines=200> */
[----:B------:R-:W-:Y:S01]  /*a8b0*/  STL [R1+0x3d0], R151 ;  /* 0x0003d09701007387 */ /* 0x000fe20000100800 */
[----:B--2---:R-:W-:-:S03]  /*a8c0*/  FADD R149, R120, R149 ;  /* 0x0000009578957221 */ /* 0x004fc60000000000 */
[----:B------:R-:W-:Y:S01]  /*a8d0*/  STL [R1+0x3d4], R150 ;  /* 0x0003d49601007387 */ /* 0x000fe20000100800 */
[----:B---3--:R-:W-:-:S03]  /*a8e0*/  FADD R148, R121, R148 ;  /* 0x0000009479947221 */ /* 0x008fc60000000000 */
[----:B------:R-:W-:Y:S01]  /*a8f0*/  STL [R1+0x3d8], R149 ;  /* 0x0003d89501007387 */ /* 0x000fe20000100800 */
[----:B----4-:R-:W-:-:S03]  /*a900*/  FADD R147, R122, R147 ;  /* 0x000000937a937221 */ /* 0x010fc60000000000 */
[----:B------:R-:W-:Y:S01]  /*a910*/  STL [R1+0x3dc], R148 ;  /* 0x0003dc9401007387 */ /* 0x000fe20000100800 */
[----:B------:R-:W-:-:S03]  /*a920*/  FADD R146, R123, R146 ;  /* 0x000000927b927221 */ /* 0x000fc60000000000 */
        /* <DEDUP_REMOVED lines=18> */
[----:B------:R0:W-:Y:S04]  /*aa50*/  STL [R1+0x404], R138 ;  /* 0x0004048a01007387 */ /* 0x0001e80000100800 */
[----:B0-----:R-:W2:Y:S04]  /*aa60*/  LDL.LU R138, [R1+0x414] ;  /* 0x00041400018a7983 */ /* 0x001ea80000300800 */
[----:B------:R-:W-:Y:S04]  /*aa70*/  STL [R1+0x408], R3 ;  /* 0x0004080301007387 */ /* 0x000fe80000100800 */
[----:B------:R-:W3:Y:S01]  /*aa80*/  LDL.LU R139, [R1+0x418] ;  /* 0x00041800018b7983 */ /* 0x000ee20000300800 */
[----:B------:R-:W-:-:S01]  /*aa90*/  FADD R2, R133, R2 ;  /* 0x0000000285027221 */ /* 0x000fc20000000000 */
[----:B------:R-:W-:-:S04]  /*aaa0*/  FADD R0, R134, R0 ;  /* 0x0000000086007221 */ /* 0x000fc80000000000 */
[----:B------:R0:W-:Y:S04]  /*aab0*/  STL [R1+0x40c], R2 ;  /* 0x00040c0201007387 */ /* 0x0001e80000100800 */
        /* <DEDUP_REMOVED lines=16> */
[----:B--2---:R-:W-:-:S05]  /*abc0*/  FADD R138, R135, R138 ;  /* 0x0000008a878a7221 */ /* 0x004fca0000000000 */
[----:B------:R0:W-:Y:S01]  /*abd0*/  STL [R1+0x414], R138 ;  /* 0x0004148a01007387 */ /* 0x0001e20000100800 */
[----:B---3--:R-:W-:-:S03]  /*abe0*/  FADD R139, R136, R139 ;  /* 0x0000008b888b7221 */ /* 0x008fc60000000000 */
[----:B0-----:R-:W2:Y:S04]  /*abf0*/  LDL.LU R138, [R1+0x4ac] ;  /* 0x0004ac00018a7983 */ /* 0x001ea80000300800 */
[----:B------:R0:W-:Y:S04]  /*ac00*/  STL [R1+0x418], R139 ;  /* 0x0004188b01007387 */ /* 0x0001e80000100800 */
[----:B0-----:R-:W3:Y:S01]  /*ac10*/  LDL.LU R139, [R1+0x4a8] ;  /* 0x0004a800018b7983 */ /* 0x001ee20000300800 */
[----:B----4-:R-:W-:-:S05]  /*ac20*/  FADD R140, R137, R140 ;  /* 0x0000008c898c7221 */ /* 0x010fca0000000000 */
[----:B------:R0:W-:Y:S04]  /*ac30*/  STL [R1+0x41c], R140 ;  /* 0x00041c8c01007387 */ /* 0x0001e80000100800 */
[----:B0-----:R-:W4:Y:S01]  /*ac40*/  LDL.LU R140, [R1+0x4a4] ;  /* 0x0004a400018c7983 */ /* 0x001f220000300800 */
        /* <DEDUP_REMOVED lines=35> */
[----:B0-----:R0:W5:Y:S01]  /*ae80*/  LDL.LU R2, [R1+0x474] ;  /* 0x0004740001027983 */ /* 0x0011620000300800 */
[----:B------:R-:W-:Y:S01]  /*ae90*/  UMOV UR6, URZ ;  /* 0x0000003f00067c82 */ /* 0x000fe20008000000 */
[----:B--2---:R-:W-:-:S05]  /*aea0*/  FADD R0, R150, R0 ;  /* 0x0000000096007221 */ /* 0x004fca0000000000 */
[----:B------:R1:W-:Y:S01]  /*aeb0*/  STL [R1+0x450], R0 ;  /* 0x0004500001007387 */ /* 0x0003e20000100800 */
[----:B---3--:R-:W-:-:S03]  /*aec0*/  FADD R3, R3, R151 ;  /* 0x0000009703037221 */ /* 0x008fc60000000000 */
[----:B-1----:R0:W5:Y:S04]  /*aed0*/  LDL.LU R0, [R1+0x470] ;  /* 0x0004700001007983 */ /* 0x0021680000300800 */
[----:B------:R0:W-:Y:S02]  /*aee0*/  STL [R1+0x454], R3 ;  /* 0x0004540301007387 */ /* 0x0001e40000100800 */
.L_x_24:
[----:B------:R-:W-:Y:S05]  /*aef0*/  @!P1 BRA `(.L_x_25) ;  /* 0x0000000000049947 */ /* 0x000fea0003800000 */
[----:B------:R-:W-:Y:S01]  /*af00*/  BPT.TRAP 0x1 ;  /* 0x000000040000795c */ /* 0x000fe20000300000 */
.L_x_25:
[----:B------:R-:W-:Y:S02]  /*af10*/  UISETP.GT.U32.AND UP0, UPT, UR13, 0x1, UPT ;  /* 0x000000010d00788c */ /* 0x000fe4000bf04070 */
[----:B------:R-:W-:-:S04]  /*af20*/  ULEA UR8, UR25, UR11, 0x3 ;  /* 0x0000000b19087291 */ /* 0x000fc8000f8e183f */
[----:B------:R-:W-:Y:S01]  /*af30*/  UIADD3 UR8, UR8, 0x18, URZ ;  /* 0x0000001808087890 */ /* 0x000fe2000fffe03f */
[----:B------:R-:W-:-:S03]  /*af40*/  PLOP3.LUT P0, PT, PT, PT, UP0, 0x80, 0x0 ;  /* 0x000000000000781c */ /* 0x000fc60003f0f008 */
[----:B------:R-:W-:-:S09]  /*af50*/  UPRMT UR8, URZ, 0x654, UR8 ;  /* 0x000006543f087896 */ /* 0x000fd20008000008 */
[----:B------:R-:W-:Y:S01]  /*af60*/  SYNCS.ARRIVE.TRANS64.RED.A1T0 RZ, [UR8], RZ ;  /* 0x000000ffffff79a7 */ /* 0x000fe20008100408 */
[----:B------:R-:W-:Y:S05]  /*af70*/  @P0 BRA `(.L_x_26) ;  /* 0x0000000000040947 */ /* 0x000fea0003800000 */
[----:B------:R-:W-:Y:S01]  /*af80*/  BPT.TRAP 0x1 ;  /* 0x000000040000795c */ /* 0x000fe20000300000 */
.L_x_26:
[----:B------:R-:W-:Y:S01]  /*af90*/  UIADD3 UR14, UR14, 0x1, URZ ;  /* 0x000000010e0e7890 */ /* 0x000fe2000fffe03f */
[C---:B-----5:R-:W-:Y:S01]  /*afa0*/  ISETP.GT.AND P0, PT, R2.reuse, 0x1, PT ;  /* 0x000000010200780c */ /* 0x060fe20003f04270 */
[----:B------:R-:W-:Y:S01]  /*afb0*/  UIADD3 UR25, UR25, 0x1, URZ ;  /* 0x0000000119197890 */ /* 0x000fe2000fffe03f */
[----:B------:R-:W-:Y:S01]  /*afc0*/  VIADD R2, R2, 0xffffffff ;  /* 0xffffffff02027836 */ /* 0x000fe20000000000 */
[----:B------:R-:W-:Y:S02]  /*afd0*/  UISETP.NE.AND UP0, UPT, UR14, 0x3, UPT ;  /* 0x000000030e00788c */ /* 0x000fe4000bf05270 */
[----:B------:R-:W-:Y:S02]  /*afe0*/  UISETP.NE.AND UP1, UPT, UR25, 0x3, UPT ;  /* 0x000000031900788c */ /* 0x000fe4000bf25270 */
[----:B------:R-:W-:Y:S02]  /*aff0*/  USEL UR8, URZ, 0x1, UP0 ;  /* 0x000000013f087887 */ /* 0x000fe40008000000 */
[----:B------:R-:W-:-:S02]  /*b000*/  USEL UR14, UR14, URZ, UP0 ;  /* 0x0000003f0e0e7287 */ /* 0x000fc40008000000 */
[----:B------:R-:W-:Y:S02]  /*b010*/  USEL UR25, UR25, URZ, UP1 ;  /* 0x0000003f19197287 */ /* 0x000fe40008800000 */
[----:B------:R-:W-:Y:S01]  /*b020*/  LOP3.LUT R0, R0, UR8, RZ, 0x3c, !PT ;  /* 0x0000000800007c12 */ /* 0x000fe2000f8e3cff */
[----:B------:R-:W-:Y:S01]  /*b030*/  UMOV UR8, 0x1 ;  /* 0x0000000100087882 */ /* 0x000fe20000000000 */
[----:B------:R-:W-:Y:S08]  /*b040*/  @P0 BRA `(.L_x_27) ;  /* 0xffffffb000780947 */ /* 0x000ff0000383ffff */
.L_x_19:
[----:B------:R-:W-:-:S04]  /*b050*/  UISETP.NE.AND UP0, UPT, UR6, URZ, UPT ;  /* 0x0000003f0600728c */ /* 0x000fc8000bf05270 */
[----:B------:R-:W-:-:S06]  /*b060*/  USEL UR6, URZ, 0x1, !UP0 ;  /* 0x000000013f067887 */ /* 0x000fcc000c000000 */
[----:B------:R-:W-:-:S13]  /*b070*/  ISETP.NE.AND P0, PT, RZ, UR6, PT ;  /* 0x00000006ff007c0c */ /* 0x000fda000bf05270 */
[----:B------:R-:W-:Y:S05]  /*b080*/  @!P0 BRA `(.L_x_28) ;  /* 0x0000003800188947 */ /* 0x000fea0003800000 */
[----:B------:R4:W-:Y:S04]  /*b090*/  STL [R1+0x620], R43 ;  /* 0x0006202b01007387 */ /* 0x0009e80000100800 */
[----:B----4-:R-:W4:Y:S04]  /*b0a0*/  LDL.LU R43, [R1] ;  /* 0x00000000012b7983 */ /* 0x010f280000300800 */
[----:B------:R5:W-:Y:S04]  /*b0b0*/  STL [R1+0x61c], R44 ;  /* 0x00061c2c01007387 */ /* 0x000be80000100800 */
[----:B-----5:R-:W5:Y:S04]  /*b0c0*/  LDL.LU R44, [R1+0x4] ;  /* 0x00000400012c7983 */ /* 0x020f680000300800 */
[----:B------:R0:W-:Y:S04]  /*b0d0*/  STL [R1+0x618], R45 ;  /* 0x0006182d01007387 */ /* 0x0001e80000100800 */
[----:B0-----:R-:W2:Y:S04]  /*b0e0*/  LDL.LU R45, [R1+0x8] ;  /* 0x00000800012d7983 */ /* 0x001ea80000300800 */
[----:B------:R0:W-:Y:S04]  /*b0f0*/  STL [R1+0x614], R46 ;  /* 0x0006142e01007387 */ /* 0x0001e80000100800 */
[----:B0-----:R-:W3:Y:S04]  /*b100*/  LDL.LU R46, [R1+0xc] ;  /* 0x00000c00012e7983 */ /* 0x001ee80000300800 */
        /* <DEDUP_REMOVED lines=140> */
[----:B------:R-:W3:Y:S04]  /*b9d0*/  LDL.LU R0, [R1+0x204] ;  /* 0x0002040001007983 */ /* 0x000ee80000300800 */
[----:B------:R-:W3:Y:S04]  /*b9e0*/  LDL.LU R2, [R1+0x1b0] ;  /* 0x0001b00001027983 */ /* 0x000ee80000300800 */
[----:B------:R-:W3:Y:S04]  /*b9f0*/  LDL.LU R3, [R1+0x208] ;  /* 0x0002080001037983 */ /* 0x000ee80000300800 */
        /* <DEDUP_REMOVED lines=65> */
[----:B0-----:R-:W3:Y:S01]  /*be10*/  LDL.LU R149, [R1+0x130] ;  /* 0x0001300001957983 */ /* 0x001ee20000300800 */
[----:B----4-:R-:W-:-:S03]  /*be20*/  FADD R4, R43, R4 ;  /* 0x000000042b047221 */ /* 0x010fc60000000000 */
[----:B------:R0:W-:Y:S01]  /*be30*/  STL [R1+0x474], R150 ;  /* 0x0004749601007387 */ /* 0x0001e20000100800 */
[----:B-----5:R-:W-:Y:S01]  /*be40*/  FADD R5, R44, R5 ;  /* 0x000000052c057221 */ /* 0x020fe20000000000 */
[----:B--2---:R-:W-:Y:S01]  /*be50*/  FADD R6, R45, R6 ;  /* 0x000000062d067221 */ /* 0x004fe20000000000 */
[----:B---3--:R-:W-:Y:S01]  /*be60*/  FADD R7, R46, R7 ;  /* 0x000000072e077221 */ /* 0x008fe20000000000 */
[----:B------:R-:W-:Y:S01]  /*be70*/  FADD R8, R47, R8 ;  /* 0x000000082f087221 */ /* 0x000fe20000000000 */
[----:B0-----:R-:W2:Y:S04]  /*be80*/  LDL.LU R150, [R1+0x12c] ;  /* 0x00012c0001967983 */ /* 0x001ea80000300800 */
[----:B------:R0:W-:Y:S01]  /*be90*/  STL [R1+0x470], R151 ;  /* 0x0004709701007387 */ /* 0x0001e20000100800 */
[----:B------:R-:W-:Y:S01]  /*bea0*/  FADD R9, R48, R9 ;  /* 0x0000000930097221 */ /* 0x000fe20000000000 */
[----:B------:R-:W-:Y:S01]  /*beb0*/  FADD R10, R49, R10 ;  /* 0x0000000a310a7221 */ /* 0x000fe20000000000 */
[----:B------:R-:W-:Y:S01]  /*bec0*/  FADD R11, R50, R11 ;  /* 0x0000000b320b7221 */ /* 0x000fe20000000000 */
[----:B0-----:R-:W3:Y:S04]  /*bed0*/  LDL.LU R151, [R1+0x128] ;  /* 0x0001280001977983 */ /* 0x001ee80000300800 */
[----:B------:R-:W4:Y:S04]  /*bee0*/  LDL.LU R43, [R1+0x620] ;  /* 0x00062000012b7983 */ /* 0x000f280000300800 */
[----:B------:R-:W5:Y:S04]  /*bef0*/  LDL.LU R44, [R1+0x61c] ;  /* 0x00061c00012c7983 */ /* 0x000f680000300800 */
[----:B------:R-:W4:Y:S04]  /*bf00*/  LDL.LU R45, [R1+0x618] ;  /* 0x00061800012d7983 */ /* 0x000f280000300800 */
[----:B------:R-:W5:Y:S01]  /*bf10*/  LDL.LU R46, [R1+0x614] ;  /* 0x00061400012e7983 */ /* 0x000f620000300800 */
[----:B------:R-:W-:-:S03]  /*bf20*/  FADD R12, R51, R12 ;  /* 0x0000000c330c7221 */ /* 0x000fc60000000000 */
[----:B------:R-:W4:Y:S01]  /*bf30*/  LDL.LU R47, [R1+0x610] ;  /* 0x00061000012f7983 */ /* 0x000f220000300800 */
[----:B------:R-:W-:-:S03]  /*bf40*/  FADD R13, R52, R13 ;  /* 0x0000000d340d7221 */ /* 0x000fc60000000000 */
        /* <DEDUP_REMOVED lines=134> */
[----:B------:R-:W4:Y:S04]  /*c7b0*/  LDL.LU R115, [R1+0x500] ;  /* 0x0005000001737983 */ /* 0x000f280000300800 */
[----:B------:R-:W4:Y:S01]  /*c7c0*/  LDL.LU R116, [R1+0x4fc] ;  /* 0x0004fc0001747983 */ /* 0x000f220000300800 */
[----:B------:R-:W-:Y:S01]  /*c7d0*/  FADD R3, R2, R3 ;  /* 0x0000000302037221 */ /* 0x000fe20000000000 */
[----:B------:R-:W-:Y:S01]  /*c7e0*/  FADD R237, R120, R237 ;  /* 0x000000ed78ed7221 */ /* 0x000fe20000000000 */
[----:B------:R-:W-:Y:S01]  /*c7f0*/  FADD R236, R121, R236 ;  /* 0x000000ec79ec7221 */ /* 0x000fe20000000000 */
[----:B------:R-:W5:Y:S01]  /*c800*/  LDL.LU R117, [R1+0x1b4] ;  /* 0x0001b40001757983 */ /* 0x000f620000300800 */
[----:B------:R-:W-:Y:S01]  /*c810*/  FADD R235, R122, R235 ;  /* 0x000000eb7aeb7221 */ /* 0x000fe20000000000 */
[----:B------:R-:W-:Y:S01]  /*c820*/  FADD R234, R123, R234 ;  /* 0x000000ea7bea7221 */ /* 0x000fe20000000000 */
[----:B------:R-:W-:Y:S01]  /*c830*/  FADD R233, R124, R233 ;  /* 0x000000e97ce97221 */ /* 0x000fe20000000000 */
[----:B------:R0:W-:Y:S01]  /*c840*/  STL [R1+0x200], R118 ;  /* 0x0002007601007387 */ /* 0x0001e20000100800 */
        /* <DEDUP_REMOVED lines=11> */
[----:B0-----:R-:W4:Y:S01]  /*c900*/  LDL.LU R118, [R1+0x1b8] ;  /* 0x0001b80001767983 */ /* 0x001f220000300800 */
[----:B------:R-:W-:Y:S01]  /*c910*/  FADD R217, R140, R217 ;  /* 0x000000d98cd97221 */ /* 0x000fe20000000000 */
[----:B------:R-:W-:Y:S01]  /*c920*/  FADD R223, R134, R223 ;  /* 0x000000df86df7221 */ /* 0x000fe20000000000 */
[----:B------:R-:W-:Y:S01]  /*c930*/  FADD R216, R141, R216 ;  /* 0x000000d88dd87221 */ /* 0x000fe20000000000 */
[----:B------:R0:W-:Y:S01]  /*c940*/  STL [R1+0x208], R3 ;  /* 0x0002080301007387 */ /* 0x0001e20000100800 */
[----:B------:R-:W-:Y:S01]  /*c950*/  FADD R222, R135, R222 ;  /* 0x000000de87de7221 */ /* 0x000fe20000000000 */
[----:B------:R-:W-:Y:S01]  /*c960*/  FADD R215, R142, R215 ;  /* 0x000000d78ed77221 */ /* 0x000fe20000000000 */
[----:B------:R-:W-:Y:S01]  /*c970*/  FADD R221, R136, R221 ;  /* 0x000000dd88dd7221 */ /* 0x000fe20000000000 */
[----:B-1----:R-:W4:Y:S01]  /*c980*/  LDL.LU R0, [R1+0x210] ;  /* 0x0002100001007983 */ /* 0x002f220000300800 */
[----:B------:R-:W-:Y:S01]  /*c990*/  FADD R214, R143, R214 ;  /* 0x000000d68fd67221 */ /* 0x000fe20000000000 */
[----:B------:R-:W-:Y:S01]  /*c9a0*/  FADD R220, R137, R220 ;  /* 0x000000dc89dc7221 */ /* 0x000fe20000000000 */
[----:B------:R-:W-:Y:S01]  /*c9b0*/  FADD R213, R144, R213 ;  /* 0x000000d590d57221 */ /* 0x000fe20000000000 */
[----:B------:R-:W4:Y:S01]  /*c9c0*/  LDL.LU R119, [R1+0x1bc] ;  /* 0x0001bc0001777983 */ /* 0x000f220000300800 */
[----:B------:R-:W-:Y:S01]  /*c9d0*/  FADD R219, R138, R219 ;  /* 0x000000db8adb7221 */ /* 0x000fe20000000000 */
[----:B------:R-:W-:Y:S01]  /*c9e0*/  FADD R212, R145, R212 ;  /* 0x000000d491d47221 */ /* 0x000fe20000000000 */
[----:B------:R-:W-:Y:S01]  /*c9f0*/  FADD R218, R139, R218 ;  /* 0x000000da8bda7221 */ /* 0x000fe20000000000 */
[----:B------:R-:W4:Y:S01]  /*ca00*/  LDL.LU R2, [R1+0x214] ;  /* 0x0002140001027983 */ /* 0x000f220000300800 */
[----:B------:R-:W-:Y:S01]  /*ca10*/  FADD R211, R146, R211 ;  /* 0x000000d392d37221 */ /* 0x000fe20000000000 */
[----:B---3--:R-:W-:Y:S01]  /*ca20*/  FADD R206, R151, R206 ;  /* 0x000000ce97ce7221 */ /* 0x008fe20000000000 */
[----:B------:R-:W-:Y:S01]  /*ca30*/  FADD R210, R147, R210 ;  /* 0x000000d293d27221 */ /* 0x000fe20000000000 */
[----:B------:R-:W3:Y:S01]  /*ca40*/  LDL.LU R120, [R1+0x1c0] ;  /* 0x0001c00001787983 */ /* 0x000ee20000300800 */
[----:B--2---:R-:W-:Y:S01]  /*ca50*/  FADD R207, R150, R207 ;  /* 0x000000cf96cf7221 */ /* 0x004fe20000000000 */
[----:B------:R-:W-:-:S02]  /*ca60*/  FADD R209, R148, R209 ;  /* 0x000000d194d17221 */ /* 0x000fc40000000000 */
[----:B0-----:R-:W3:Y:S04]  /*ca70*/  LDL.LU R3, [R1+0x218] ;  /* 0x0002180001037983 */ /* 0x001ee80000300800 */
[----:B------:R-:W2:Y:S04]  /*ca80*/  LDL.LU R121, [R1+0x1c4] ;  /* 0x0001c40001797983 */ /* 0x000ea80000300800 */
        /* <DEDUP_REMOVED lines=28> */
[----:B------:R-:W2:Y:S01]  /*cc50*/  LDL.LU R148, [R1+0x254] ;  /* 0x0002540001947983 */ /* 0x000ea20000300800 */
[----:B-----5:R-:W-:-:S03]  /*cc60*/  FADD R149, R117, R149 ;  /* 0x0000009575957221 */ /* 0x020fc60000000000 */
[----:B------:R-:W5:Y:S04]  /*cc70*/  LDL.LU R117, [R1+0x4f8] ;  /* 0x0004f80001757983 */ /* 0x000f680000300800 */
[----:B------:R0:W-:Y:S04]  /*cc80*/  STL [R1+0x20c], R149 ;  /* 0x00020c9501007387 */ /* 0x0001e80000100800 */
[----:B0-----:R-:W5:Y:S01]  /*cc90*/  LDL.LU R149, [R1+0x258] ;  /* 0x0002580001957983 */ /* 0x001f620000300800 */
[----:B----4-:R-:W-:-:S03]  /*cca0*/  FADD R0, R118, R0 ;  /* 0x0000000076007221 */ /* 0x010fc60000000000 */
[----:B------:R-:W4:Y:S01]  /*ccb0*/  LDL.LU R118, [R1+0x4f4] ;  /* 0x0004f40001767983 */ /* 0x000f220000300800 */
[----:B------:R-:W-:-:S03]  /*ccc0*/  FADD R2, R119, R2 ;  /* 0x0000000277027221 */ /* 0x000fc60000000000 */
[----:B------:R0:W-:Y:S01]  /*ccd0*/  STL [R1+0x210], R0 ;  /* 0x0002100001007387 */ /* 0x0001e20000100800 */
[----:B---3--:R-:W-:-:S03]  /*cce0*/  FADD R3, R120, R3 ;  /* 0x0000000378037221 */ /* 0x008fc60000000000 */
[----:B0-----:R-:W3:Y:S04]  /*ccf0*/  LDL.LU R0, [R1+0x25c] ;  /* 0x00025c0001007983 */ /* 0x001ee80000300800 */
[----:B------:R-:W4:Y:S01]  /*cd00*/  LDL.LU R119, [R1+0x4f0] ;  /* 0x0004f00001777983 */ /* 0x000f220000300800 */
[----:B--2---:R-:W-:-:S03]  /*cd10*/  FADD R122, R121, R122 ;  /* 0x0000007a797a7221 */ /* 0x004fc60000000000 */
[----:B------:R0:W-:Y:S01]  /*cd20*/  STL [R1+0x214], R2 ;  /* 0x0002140201007387 */ /* 0x0001e20000100800 */
[----:B------:R-:W-:-:S03]  /*cd30*/  FADD R124, R123, R124 ;  /* 0x0000007c7b7c7221 */ /* 0x000fc60000000000 */
[----:B0-----:R-:W2:Y:S04]  /*cd40*/  LDL.LU R2, [R1+0x260] ;  /* 0x0002600001027983 */ /* 0x001ea80000300800 */
[----:B------:R-:W4:Y:S04]  /*cd50*/  LDL.LU R120, [R1+0x4ec] ;  /* 0x0004ec0001787983 */ /* 0x000f280000300800 */
[----:B------:R0:W-:Y:S01]  /*cd60*/  STL [R1+0x218], R3 ;  /* 0x0002180301007387 */ /* 0x0001e20000100800 */
[----:B------:R-:W-:Y:S01]  /*cd70*/  FADD R126, R125, R126 ;  /* 0x0000007e7d7e7221 */ /* 0x000fe20000000000 */
[----:B------:R-:W-:-:S02]  /*cd80*/  FADD R128, R127, R128 ;  /* 0x000000807f807221 */ /* 0x000fc40000000000 */
[----:B0-----:R-:W4:Y:S04]  /*cd90*/  LDL.LU R3, [R1+0x264] ;  /* 0x0002640001037983 */ /* 0x001f280000300800 */
[----:B------:R-:W4:Y:S04]  /*cda0*/  LDL.LU R121, [R1+0x4e8] ;  /* 0x0004e80001797983 */ /* 0x000f280000300800 */
[----:B------:R0:W-:Y:S01]  /*cdb0*/  STL [R1+0x21c], R122 ;  /* 0x00021c7a01007387 */ /* 0x0001e20000100800 */
[----:B------:R-:W-:-:S03]  /*cdc0*/  FADD R130, R129, R130 ;  /* 0x0000008281827221 */ /* 0x000fc60000000000 */
        /* <DEDUP_REMOVED lines=42> */
[----:B------:R0:W-:Y:S04]  /*d070*/  STL [R1+0x248], R145 ;  /* 0x0002489101007387 */ /* 0x0001e80000100800 */
[----:B0-----:R-:W4:Y:S04]  /*d080*/  LDL.LU R145, [R1+0x27c] ;  /* 0x00027c0001917983 */ /* 0x001f280000300800 */
[----:B------:R-:W4:Y:S04]  /*d090*/  LDL.LU R139, [R1+0x4a0] ;  /* 0x0004a000018b7983 */ /* 0x000f280000300800 */
[----:B------:R0:W-:Y:S04]  /*d0a0*/  STL [R1+0x24c], R146 ;  /* 0x00024c9201007387 */ /* 0x0001e80000100800 */
[----:B0-----:R-:W4:Y:S04]  /*d0b0*/  LDL.LU R146, [R1+0x280] ;  /* 0x0002800001927983 */ /* 0x001f280000300800 */
[----:B------:R0:W-:Y:S01]  /*d0c0*/  STL [R1+0x250], R147 ;  /* 0x0002509301007387 */ /* 0x0001e20000100800 */
[----:B-----5:R-:W-:-:S03]  /*d0d0*/  FADD R149, R24, R149 ;  /* 0x0000009518957221 */ /* 0x020fc60000000000 */
[----:B0-----:R-:W5:Y:S04]  /*d0e0*/  LDL.LU R147, [R1+0x284] ;  /* 0x0002840001937983 */ /* 0x001f680000300800 */
[----:B------:R0:W-:Y:S04]  /*d0f0*/  STL [R1+0x254], R148 ;  /* 0x0002549401007387 */ /* 0x0001e80000100800 */
[----:B0-----:R-:W5:Y:S04]  /*d100*/  LDL.LU R148, [R1+0x288] ;  /* 0x0002880001947983 */ /* 0x001f680000300800 */
[----:B------:R0:W-:Y:S04]  /*d110*/  STL [R1+0x258], R149 ;  /* 0x0002589501007387 */ /* 0x0001e80000100800 */
[----:B0-----:R-:W5:Y:S04]  /*d120*/  LDL.LU R149, [R1+0x28c] ;  /* 0x00028c0001957983 */ /* 0x001f680000300800 */
[----:B------:R-:W5:Y:S04]  /*d130*/  LDL.LU R150, [R1+0x290] ;  /* 0x0002900001967983 */ /* 0x000f680000300800 */
[----:B------:R-:W5:Y:S01]  /*d140*/  LDL.LU R151, [R1+0x294] ;  /* 0x0002940001977983 */ /* 0x000f620000300800 */
[----:B---3--:R-:W-:Y:S01]  /*d150*/  FADD R0, R25, R0 ;  /* 0x0000000019007221 */ /* 0x008fe20000000000 */
[----:B--2---:R-:W-:-:S04]  /*d160*/  FADD R2, R26, R2 ;  /* 0x000000021a027221 */ /* 0x004fc80000000000 */
[----:B------:R0:W-:Y:S01]  /*d170*/  STL [R1+0x25c], R0 ;  /* 0x00025c0001007387 */ /* 0x0001e20000100800 */
[----:B----4-:R-:W-:-:S03]  /*d180*/  FADD R3, R27, R3 ;  /* 0x000000031b037221 */ /* 0x010fc60000000000 */
[----:B------:R-:W2:Y:S04]  /*d190*/  LDL.LU R27, [R1+0x2c8] ;  /* 0x0002c800011b7983 */ /* 0x000ea80000300800 */
[----:B------:R1:W-:Y:S04]  /*d1a0*/  STL [R1+0x260], R2 ;  /* 0x0002600201007387 */ /* 0x0003e80000100800 */
[----:B------:R-:W3:Y:S04]  /*d1b0*/  LDL.LU R26, [R1+0x2cc] ;  /* 0x0002cc00011a7983 */ /* 0x000ee80000300800 */
[----:B------:R-:W4:Y:S04]  /*d1c0*/  LDL.LU R25, [R1+0x2d0] ;  /* 0x0002d00001197983 */ /* 0x000f280000300800 */
[----:B------:R1:W-:Y:S04]  /*d1d0*/  STL [R1+0x264], R3 ;  /* 0x0002640301007387 */ /* 0x0003e80000100800 */
[----:B------:R-:W4:Y:S04]  /*d1e0*/  LDL.LU R24, [R1+0x2d4] ;  /* 0x0002d40001187983 */ /* 0x000f280000300800 */
[----:B0-----:R-:W4:Y:S04]  /*d1f0*/  LDL.LU R0, [R1+0x2d8] ;  /* 0x0002d80001007983 */ /* 0x001f280000300800 */
[----:B-1----:R-:W4:Y:S04]  /*d200*/  LDL.LU R2, [R1+0x2dc] ;  /* 0x0002dc0001027983 */ /* 0x002f280000300800 */
[----:B------:R-:W4:Y:S01]  /*d210*/  LDL.LU R3, [R1+0x2e0] ;  /* 0x0002e00001037983 */ /* 0x000f220000300800 */
[----:B------:R-:W-:-:S05]  /*d220*/  FADD R140, R28, R140 ;  /* 0x0000008c1c8c7221 */ /* 0x000fca0000000000 */
[----:B------:R0:W-:Y:S04]  /*d230*/  STL [R1+0x268], R140 ;  /* 0x0002688c01007387 */ /* 0x0001e80000100800 */
[----:B0-----:R-:W4:Y:S01]  /*d240*/  LDL.LU R140, [R1+0x49c] ;  /* 0x00049c00018c7983 */ /* 0x001f220000300800 */
[----:B------:R-:W-:-:S03]  /*d250*/  FADD R141, R29, R141 ;  /* 0x0000008d1d8d7221 */ /* 0x000fc60000000000 */
[----:B------:R-:W4:Y:S04]  /*d260*/  LDL.LU R28, [R1+0x2c4] ;  /* 0x0002c400011c7983 */ /* 0x000f280000300800 */
        /* <DEDUP_REMOVED lines=20> */
[----:B------:R0:W-:Y:S01]  /*d3b0*/  STL [R1+0x280], R146 ;  /* 0x0002809201007387 */ /* 0x0001e20000100800 */
[----:B-----5:R-:W-:-:S03]  /*d3c0*/  FADD R147, R35, R147 ;  /* 0x0000009323937221 */ /* 0x020fc60000000000 */
[----:B0-----:R-:W5:Y:S04]  /*d3d0*/  LDL.LU R146, [R1+0x484] ;  /* 0x0004840001927983 */ /* 0x001f680000300800 */
[----:B------:R-:W5:Y:S04]  /*d3e0*/  LDL.LU R34, [R1+0x2ac] ;  /* 0x0002ac0001227983 */ /* 0x000f680000300800 */
[----:B------:R0:W-:Y:S01]  /*d3f0*/  STL [R1+0x284], R147 ;  /* 0x0002849301007387 */ /* 0x0001e20000100800 */
[----:B------:R-:W-:-:S03]  /*d400*/  FADD R148, R36, R148 ;  /* 0x0000009424947221 */ /* 0x000fc60000000000 */
[----:B0-----:R-:W5:Y:S04]  /*d410*/  LDL.LU R147, [R1+0x480] ;  /* 0x0004800001937983 */ /* 0x001f680000300800 */
[----:B------:R-:W5:Y:S01]  /*d420*/  LDL.LU R35, [R1+0x2a8] ;  /* 0x0002a80001237983 */ /* 0x000f620000300800 */
[----:B------:R-:W-:-:S03]  /*d430*/  FADD R149, R37, R149 ;  /* 0x0000009525957221 */ /* 0x000fc60000000000 */
[----:B------:R0:W-:Y:S01]  /*d440*/  STL [R1+0x288], R148 ;  /* 0x0002889401007387 */ /* 0x0001e20000100800 */
[----:B------:R-:W-:Y:S01]  /*d450*/  FADD R150, R38, R150 ;  /* 0x0000009626967221 */ /* 0x000fe20000000000 */
[----:B------:R-:W-:Y:S02]  /*d460*/  FADD R151, R39, R151 ;  /* 0x0000009727977221 */ /* 0x000fe40000000000 */
[----:B0-----:R-:W5:Y:S04]  /*d470*/  LDL.LU R148, [R1+0x47c] ;  /* 0x00047c0001947983 */ /* 0x001f680000300800 */
[----:B------:R-:W5:Y:S04]  /*d480*/  LDL.LU R36, [R1+0x2a4] ;  /* 0x0002a40001247983 */ /* 0x000f680000300800 */
[----:B------:R0:W-:Y:S04]  /*d490*/  STL [R1+0x28c], R149 ;  /* 0x00028c9501007387 */ /* 0x0001e80000100800 */
[----:B0-----:R-:W5:Y:S04]  /*d4a0*/  LDL.LU R149, [R1+0x478] ;  /* 0x0004780001957983 */ /* 0x001f680000300800 */
[----:B------:R-:W5:Y:S04]  /*d4b0*/  LDL.LU R37, [R1+0x2a0] ;  /* 0x0002a00001257983 */ /* 0x000f680000300800 */
[----:B------:R0:W-:Y:S04]  /*d4c0*/  STL [R1+0x290], R150 ;  /* 0x0002909601007387 */ /* 0x0001e80000100800 */
[----:B0-----:R-:W5:Y:S04]  /*d4d0*/  LDL.LU R150, [R1+0x474] ;  /* 0x0004740001967983 */ /* 0x001f680000300800 */
[----:B------:R-:W5:Y:S04]  /*d4e0*/  LDL.LU R38, [R1+0x29c] ;  /* 0x00029c0001267983 */ /* 0x000f680000300800 */
[----:B------:R0:W-:Y:S04]  /*d4f0*/  STL [R1+0x294], R151 ;  /* 0x0002949701007387 */ /* 0x0001e80000100800 */
[----:B0-----:R-:W5:Y:S04]  /*d500*/  LDL.LU R151, [R1+0x470] ;  /* 0x0004700001977983 */ /* 0x001f680000300800 */
[----:B------:R-:W5:Y:S01]  /*d510*/  LDL.LU R39, [R1+0x298] ;  /* 0x0002980001277983 */ /* 0x000f620000300800 */
[----:B--2---:R-:W-:Y:S01]  /*d520*/  FADD R27, R52, R27 ;  /* 0x0000001b341b7221 */ /* 0x004fe20000000000 */
[----:B---3--:R-:W-:Y:S01]  /*d530*/  FADD R26, R53, R26 ;  /* 0x0000001a351a7221 */ /* 0x008fe20000000000 */
[----:B----4-:R-:W-:Y:S01]  /*d540*/  FADD R25, R54, R25 ;  /* 0x0000001936197221 */ /* 0x010fe20000000000 */
[----:B------:R-:W-:Y:S01]  /*d550*/  FADD R24, R55, R24 ;  /* 0x0000001837187221 */ /* 0x000fe20000000000 */
        /* <DEDUP_REMOVED lines=9> */
[----:B-----5:R-:W-:Y:S01]  /*d5f0*/  FADD R34, R45, R34 ;  /* 0x000000222d227221 */ /* 0x020fe20000000000 */
[----:B------:R-:W-:Y:S01]  /*d600*/  FADD R35, R44, R35 ;  /* 0x000000232c237221 */ /* 0x000fe20000000000 */
[----:B------:R-:W-:Y:S01]  /*d610*/  FADD R36, R43, R36 ;  /* 0x000000242b247221 */ /* 0x000fe20000000000 */
[----:B------:R-:W-:Y:S01]  /*d620*/  FADD R37, R42, R37 ;  /* 0x000000252a257221 */ /* 0x000fe20000000000 */
[----:B------:R-:W-:Y:S01]  /*d630*/  FADD R38, R41, R38 ;  /* 0x0000002629267221 */ /* 0x000fe20000000000 */
[----:B------:R-:W-:-:S05]  /*d640*/  FADD R39, R40, R39 ;  /* 0x0000002728277221 */ /* 0x000fca0000000000 */
[----:B------:R0:W-:Y:S04]  /*d650*/  STL [R1+0x298], R39 ;  /* 0x0002982701007387 */ /* 0x0001e80000100800 */
        /* <DEDUP_REMOVED lines=15> */
[----:B------:R-:W5:Y:S04]  /*d750*/  LDL.LU R51, [R1+0x2e4] ;  /* 0x0002e40001337983 */ /* 0x000f680000300800 */
[----:B------:R5:W-:Y:S04]  /*d760*/  STL [R1+0x2d8], R0 ;  /* 0x0002d80001007387 */ /* 0x000be80000100800 */
[----:B------:R-:W5:Y:S04]  /*d770*/  LDL.LU R50, [R1+0x2e8] ;  /* 0x0002e80001327983 */ /* 0x000f680000300800 */
[----:B------:R5:W-:Y:S04]  /*d780*/  STL [R1+0x2dc], R2 ;  /* 0x0002dc0201007387 */ /* 0x000be80000100800 */
[----:B------:R-:W5:Y:S04]  /*d790*/  LDL.LU R49, [R1+0x2ec] ;  /* 0x0002ec0001317983 */ /* 0x000f680000300800 */
[----:B------:R5:W-:Y:S04]  /*d7a0*/  STL [R1+0x2e0], R3 ;  /* 0x0002e00301007387 */ /* 0x000be80000100800 */
[----:B------:R-:W5:Y:S04]  /*d7b0*/  LDL.LU R48, [R1+0x2f0] ;  /* 0x0002f00001307983 */ /* 0x000f680000300800 */
        /* <DEDUP_REMOVED lines=8> */
[----:B0-----:R-:W5:Y:S04]  /*d840*/  LDL.LU R39, [R1+0x314] ;  /* 0x0003140001277983 */ /* 0x001f680000300800 */
[----:B-1----:R-:W5:Y:S04]  /*d850*/  LDL.LU R38, [R1+0x318] ;  /* 0x0003180001267983 */ /* 0x002f680000300800 */
[----:B--2---:R-:W2:Y:S04]  /*d860*/  LDL.LU R37, [R1+0x31c] ;  /* 0x00031c0001257983 */ /* 0x004ea80000300800 */
[----:B---3--:R-:W3:Y:S04]  /*d870*/  LDL.LU R36, [R1+0x320] ;  /* 0x0003200001247983 */ /* 0x008ee80000300800 */
[----:B----4-:R-:W4:Y:S04]  /*d880*/  LDL.LU R35, [R1+0x324] ;  /* 0x0003240001237983 */ /* 0x010f280000300800 */
[----:B-----5:R-:W5:Y:S04]  /*d890*/  LDL.LU R34, [R1+0x328] ;  /* 0x0003280001227983 */ /* 0x020f680000300800 */
        /* <DEDUP_REMOVED lines=12> */
[----:B------:R-:W5:Y:S01]  /*d960*/  LDL.LU R3, [R1+0x35c] ;  /* 0x00035c0001037983 */ /* 0x000f620000300800 */
[----:B------:R-:W-:Y:S01]  /*d970*/  FADD R51, R59, R51 ;  /* 0x000000333b337221 */ /* 0x000fe20000000000 */
[----:B------:R-:W-:-:S04]  /*d980*/  FADD R50, R60, R50 ;  /* 0x000000323c327221 */ /* 0x000fc80000000000 */
        /* <DEDUP_REMOVED lines=25> */
[----:B--2---:R-:W-:-:S03]  /*db20*/  FADD R37, R73, R37 ;  /* 0x0000002549257221 */ /* 0x004fc60000000000 */
[----:B------:R2:W-:Y:S01]  /*db30*/  STL [R1+0x318], R38 ;  /* 0x0003182601007387 */ /* 0x0005e20000100800 */
[----:B---3--:R-:W-:-:S03]  /*db40*/  FADD R36, R74, R36 ;  /* 0x000000244a247221 */ /* 0x008fc60000000000 */
[----:B------:R3:W-:Y:S01]  /*db50*/  STL [R1+0x31c], R37 ;  /* 0x00031c2501007387 */ /* 0x0007e20000100800 */
[----:B----4-:R-:W-:-:S03]  /*db60*/  FADD R35, R75, R35 ;  /* 0x000000234b237221 */ /* 0x010fc60000000000 */
[----:B------:R4:W-:Y:S01]  /*db70*/  STL [R1+0x320], R36 ;  /* 0x0003202401007387 */ /* 0x0009e20000100800 */
[----:B-----5:R-:W-:-:S03]  /*db80*/  FADD R34, R76, R34 ;  /* 0x000000224c227221 */ /* 0x020fc60000000000 */
        /* <DEDUP_REMOVED lines=24> */
[----:B0-----:R-:W5:Y:S01]  /*dd10*/  LDL.LU R51, [R1+0x360] ;  /* 0x0003600001337983 */ /* 0x001f620000300800 */
[----:B------:R-:W-:-:S03]  /*dd20*/  FADD R3, R89, R3 ;  /* 0x0000000359037221 */ /* 0x000fc60000000000 */
[----:B------:R0:W-:Y:S04]  /*dd30*/  STL [R1+0x354], R0 ;  /* 0x0003540001007387 */ /* 0x0001e80000100800 */
[----:B-1----:R-:W5:Y:S04]  /*dd40*/  LDL.LU R50, [R1+0x364] ;  /* 0x0003640001327983 */ /* 0x002f680000300800 */
        /* <DEDUP_REMOVED lines=181> */
[----:B------:R-:W-:Y:S01]  /*e8a0*/  FADD R2, R150, R2 ;  /* 0x0000000296027221 */ /* 0x000fe20000000000 */
[----:B------:R-:W-:-:S05]  /*e8b0*/  FADD R3, R3, R151 ;  /* 0x0000009703037221 */ /* 0x000fca0000000000 */
[----:B------:R0:W-:Y:S04]  /*e8c0*/  STL [R1+0x454], R3 ;  /* 0x0004540301007387 */ /* 0x0001e80000100800 */
[----:B------:R0:W-:Y:S04]  /*e8d0*/  STL [R1+0x44c], R0 ;  /* 0x00044c0001007387 */ /* 0x0001e80000100800 */
[----:B------:R0:W-:Y:S02]  /*e8e0*/  STL [R1+0x450], R2 ;  /* 0x0004500201007387 */ /* 0x0001e40000100800 */
.L_x_28:
[----:B0-----:R-:W0:Y:S02]  /*e8f0*/  LDC R0, c[0x0][0x28c] ;  /* 0x0000a300ff007b82 */ /* 0x001e240000000800 */
[----:B0-----:R-:W-:-:S13]  /*e900*/  ISETP.GE.AND P0, PT, R0, 0x1, PT ;  /* 0x000000010000780c */ /* 0x001fda0003f06270 */
[----:B------:R-:W-:Y:S05]  /*e910*/  @!P0 BRA `(.L_x_29) ;  /* 0x0000000000488947 */ /* 0x000fea0003800000 */
[----:B------:R-:W-:-:S06]  /*e920*/  UISETP.NE.AND UP0, UPT, UR24, 0x3, UPT ;  /* 0x000000031800788c */ /* 0x000fcc000bf05270 */
[----:B------:R-:W-:-:S13]  /*e930*/  PLOP3.LUT P0, PT, PT, PT, UP0, 0x80, 0x0 ;  /* 0x000000000000781c */ /* 0x000fda0003f0f008 */
[----:B------:R-:W-:Y:S05]  /*e940*/  @!P0 BRA `(.L_x_30) ;  /* 0x0000000000048947 */ /* 0x000fea0003800000 */
[----:B------:R-:W-:Y:S01]  /*e950*/  BPT.TRAP 0x1 ;  /* 0x000000040000795c */ /* 0x000fe20000300000 */
.L_x_30:
[----:B------:R-:W-:-:S04]  /*e960*/  UISETP.LT.AND UP0, UPT, UR9, 0x1, UPT ;  /* 0x000000010900788c */ /* 0x000fc8000bf01270 */
[----:B------:R-:W-:Y:S02]  /*e970*/  USEL UR8, UR9, 0x1, UP0 ;  /* 0x0000000109087887 */ /* 0x000fe40008000000 */
[----:B------:R-:W-:Y:S02]  /*e980*/  UISETP.GT.U32.AND UP0, UPT, UR13, 0x1, UPT ;  /* 0x000000010d00788c */ /* 0x000fe4000bf04070 */
[----:B------:R-:W-:-:S04]  /*e990*/  UIADD3 UR8, UR5, UR9, -UR8 ;  /* 0x0000000905087290 */ /* 0x000fc8000fffe808 */
[----:B------:R-:W-:Y:S01]  /*e9a0*/  UIMAD.WIDE.U32 UR6, UR8, -0x55555555, URZ ;  /* 0xaaaaaaab080678a5 */ /* 0x000fe2000f8e003f */
[----:B------:R-:W-:-:S03]  /*e9b0*/  PLOP3.LUT P0, PT, PT, PT, UP0, 0x80, 0x0 ;  /* 0x000000000000781c */ /* 0x000fc60003f0f008 */
[----:B------:R-:W-:-:S04]  /*e9c0*/  USHF.R.U32.HI UR6, URZ, 0x1, UR7 ;  /* 0x000000013f067899 */ /* 0x000fc80008011607 */
[----:B------:R-:W-:-:S04]  /*e9d0*/  UIMAD UR8, UR6, -0x3, UR8 ;  /* 0xfffffffd060878a4 */ /* 0x000fc8000f8e0208 */
[----:B------:R-:W-:-:S04]  /*e9e0*/  ULEA UR8, UR8, UR11, 0x3 ;  /* 0x0000000b08087291 */ /* 0x000fc8000f8e183f */
[----:B------:R-:W-:-:S04]  /*e9f0*/  UIADD3 UR8, UR8, 0x18, URZ ;  /* 0x0000001808087890 */ /* 0x000fc8000fffe03f */
[----:B------:R-:W-:-:S09]  /*ea00*/  UPRMT UR8, URZ, 0x654, UR8 ;  /* 0x000006543f087896 */ /* 0x000fd20008000008 */
[----:B------:R-:W-:Y:S01]  /*ea10*/  SYNCS.ARRIVE.TRANS64.RED.A1T0 RZ, [UR8], RZ ;  /* 0x000000ffffff79a7 */ /* 0x000fe20008100408 */
[----:B------:R-:W-:Y:S05]  /*ea20*/  @P0 BRA `(.L_x_29) ;  /* 0x0000000000040947 */ /* 0x000fea0003800000 */
[----:B------:R-:W-:Y:S01]  /*ea30*/  BPT.TRAP 0x1 ;  /* 0x000000040000795c */ /* 0x000fe20000300000 */
.L_x_29:
[----:B------:R-:W4:Y:S01]  /*ea40*/  LDL.LU R26, [R1+0x464] ;  /* 0x00046400011a7983 */ /* 0x000f220000300800 */
[----:B------:R-:W0:Y:S01]  /*ea50*/  LDC R3, c[0x0][0x288] ;  /* 0x0000a200ff037b82 */ /* 0x000e220000000800 */
[----:B------:R-:W5:Y:S01]  /*ea60*/  S2R R25, SR_TID.X ;  /* 0x0000000000197919 */ /* 0x000f620000002100 */
[----:B------:R-:W-:Y:S01]  /*ea70*/  UIADD3 UR8, UR9, UR5, URZ ;  /* 0x0000000509087290 */ /* 0x000fe2000fffe03f */
[----:B------:R-:W-:Y:S01]  /*ea80*/  ULDC UR6, c[0x0][0x284] ;  /* 0x0000a10000067ab9 */ /* 0x000fe20000000800 */
[----:B------:R-:W2:Y:S01]  /*ea90*/  LDL.LU R24, [R1+0x460] ;  /* 0x0004600001187983 */ /* 0x000ea20000300800 */
[----:B------:R-:W-:Y:S01]  /*eaa0*/  USHF.R.S32.HI UR11, URZ, 0x1f, UR10 ;  /* 0x0000001f3f0b7899 */ /* 0x000fe2000801140a */
[----:B------:R-:W-:Y:S01]  /*eab0*/  IMAD.MOV.U32 R39, RZ, RZ, -0x1 ;  /* 0xffffffffff277424 */ /* 0x000fe200078e00ff */
[----:B------:R-:W-:Y:S01]  /*eac0*/  UISETP.GT.U32.AND UP0, UPT, UR8, 0x2, UPT ;  /* 0x000000020800788c */ /* 0x000fe2000bf04070 */
[----:B------:R-:W-:Y:S01]  /*ead0*/  ULDC.64 UR14, c[0x0][0x5d0] ;  /* 0x00017400000e7ab9 */ /* 0x000fe20000000a00 */
[----:B------:R-:W-:-:S02]  /*eae0*/  UISETP.GE.U32.AND UP1, UPT, UR9, 0x3, UPT ;  /* 0x000000030900788c */ /* 0x000fc4000bf26070 */
[----:B------:R-:W-:Y:S02]  /*eaf0*/  UIMAD UR5, UR11, UR14, URZ ;  /* 0x0000000e0b0572a4 */ /* 0x000fe4000f8e023f */
[----:B------:R-:W-:Y:S01]  /*eb00*/  UISETP.LT.U32.AND UP0, UPT, UR9, 0x3, UP0 ;  /* 0x000000030900788c */ /* 0x000fe20008701070 */
[C---:B-----5:R-:W-:Y:S01]  /*eb10*/  LOP3.LUT R2, R25.reuse, 0x3, RZ, 0xc0, !PT ;  /* 0x0000000319027812 */ /* 0x060fe200078ec0ff */
[----:B------:R-:W-:Y:S01]  /*eb20*/  IMAD.SHL.U32 R30, R25, 0x2, RZ ;  /* 0x00000002191e7824 */ /* 0x000fe200078e00ff */
[----:B------:R-:W-:-:S03]  /*eb30*/  SHF.R.U32.HI R32, RZ, 0x7, R25 ;  /* 0x00000007ff207819 */ /* 0x000fc60000011619 */
[----:B0-----:R-:W-:Y:S01]  /*eb40*/  IMAD R2, R2, -0x2, R3 ;  /* 0xfffffffe02027824 */ /* 0x001fe200078e0203 */
[----:B------:R-:W-:Y:S02]  /*eb50*/  LOP3.LUT R32, R32, 0x1, RZ, 0xc0, !PT ;  /* 0x0000000120207812 */ /* 0x000fe400078ec0ff */
[----:B------:R-:W-:-:S03]  /*eb60*/  LOP3.LUT R30, R30, 0x6, RZ, 0xc0, !PT ;  /* 0x000000061e1e7812 */ /* 0x000fc600078ec0ff */
[----:B------:R-:W-:Y:S02]  /*eb70*/  IMAD.SHL.U32 R33, R32, 0x40, RZ ;  /* 0x0000004020217824 */ /* 0x000fe400078e00ff */
[----:B----4-:R-:W-:-:S04]  /*eb80*/  IMAD.WIDE R34, R26, 0x100, RZ ;  /* 0x000001001a227825 */ /* 0x010fc800078e02ff */
[----:B--2---:R-:W-:Y:S01]  /*eb90*/  IMAD.SHL.U32 R0, R24, 0x100, RZ ;  /* 0x0000010018007824 */ /* 0x004fe200078e00ff */
[----:B------:R-:W-:Y:S01]  /*eba0*/  PRMT R30, R30, 0x6540, R24 ;  /* 0x000065401e1e7816 */ /* 0x000fe20000000018 */
[----:B------:R-:W-:-:S03]  /*ebb0*/  IMAD.U32 R24, RZ, RZ, UR14 ;  /* 0x0000000eff187e24 */ /* 0x000fc6000f8e00ff */
[----:B------:R-:W-:Y:S01]  /*ebc0*/  ISETP.GE.AND P0, PT, R0, R3, PT ;  /* 0x000000030000720c */ /* 0x000fe20003f06270 */
[----:B------:R-:W-:Y:S01]  /*ebd0*/  IMAD.IADD R0, R2, 0x1, -R0 ;  /* 0x0000000102007824 */ /* 0x000fe200078e0a00 */
[----:B------:R-:W-:Y:S02]  /*ebe0*/  SHF.R.U32.HI R2, RZ, 0x2, R25 ;  /* 0x00000002ff027819 */ /* 0x000fe40000011619 */
[----:B------:R-:W-:Y:S02]  /*ebf0*/  LOP3.LUT R3, R25, 0x60, RZ, 0xc0, !PT ;  /* 0x0000006019037812 */ /* 0x000fe400078ec0ff */
[----:B------:R-:W-:Y:S02]  /*ec00*/  LOP3.LUT R2, R2, 0x7, RZ, 0xc0, !PT ;  /* 0x0000000702027812 */ /* 0x000fe400078ec0ff */
[----:B------:R-:W-:Y:S02]  /*ec10*/  SHF.R.U32.HI R3, RZ, 0x1, R3 ;  /* 0x00000001ff037819 */ /* 0x000fe40000011603 */
[----:B------:R-:W-:-:S02]  /*ec20*/  LOP3.LUT R33, R33, 0x40, R2, 0xe2, !PT ;  /* 0x0000004021217812 */ /* 0x000fc400078ee202 */
[----:B------:R-:W-:Y:S02]  /*ec30*/  IADD3 R2, RZ, -R3, -R2 ;  /* 0x80000003ff027210 */ /* 0x000fe40007ffe802 */
[----:B------:R-:W-:Y:S02]  /*ec40*/  SHF.R.S32.HI R31, RZ, 0x1f, R30 ;  /* 0x0000001fff1f7819 */ /* 0x000fe4000001141e */
[----:B------:R-:W-:Y:S01]  /*ec50*/  LOP3.LUT R33, R34, R33, R3, 0xfe, !PT ;  /* 0x0000002122217212 */ /* 0x000fe200078efe03 */
[----:B------:R-:W-:Y:S02]  /*ec60*/  IMAD R32, R32, -0x40, R2 ;  /* 0xffffffc020207824 */ /* 0x000fe400078e0202 */
[----:B------:R-:W-:Y:S02]  /*ec70*/  IMAD.SHL.U32 R2, R26, 0x100, RZ ;  /* 0x000001001a027824 */ /* 0x000fe400078e00ff */
[----:B------:R-:W-:-:S03]  /*ec80*/  IMAD.WIDE.U32 R24, R24, UR10, R30 ;  /* 0x0000000a18187c25 */ /* 0x000fc6000f8e001e */
[C---:B------:R-:W-:Y:S02]  /*ec90*/  IADD3 R32, -R2.reuse, UR6, R32 ;  /* 0x0000000602207c10 */ /* 0x040fe4000fffe120 */
[----:B------:R-:W-:Y:S01]  /*eca0*/  ISETP.GE.OR P0, PT, R2, UR6, P0 ;  /* 0x0000000602007c0c */ /* 0x000fe20008706670 */
[----:B------:R-:W-:-:S04]  /*ecb0*/  UIMAD.WIDE.U32 UR6, UR8, -0x55555555, URZ ;  /* 0xaaaaaaab080678a5 */ /* 0x000fc8000f8e003f */
[----:B------:R-:W-:Y:S02]  /*ecc0*/  USHF.R.U32.HI UR6, URZ, 0x1, UR7 ;  /* 0x000000013f067899 */ /* 0x000fe40008011607 */
[----:B------:R-:W-:Y:S02]  /*ecd0*/  UIMAD UR7, UR10, UR15, UR5 ;  /* 0x0000000f0a0772a4 */ /* 0x000fe4000f8e0205 */
[----:B------:R-:W-:-:S04]  /*ece0*/  USEL UR5, URZ, 0x1, !UP0 ;  /* 0x000000013f057887 */ /* 0x000fc8000c000000 */
[----:B------:R-:W-:Y:S01]  /*ecf0*/  ULOP3.LUT UR4, UR4, UR5, URZ, 0x3c, !UPT ;  /* 0x0000000504047292 */ /* 0x000fe2000f8e3c3f */
[----:B------:R-:W-:Y:S01]  /*ed00*/  VIADD R25, R25, UR7 ;  /* 0x0000000719197c36 */ /* 0x000fe20008000000 */
[----:B------:R-:W-:Y:S02]  /*ed10*/  UIMAD UR5, UR6, -0x3, UR8 ;  /* 0xfffffffd060578a4 */ /* 0x000fe4000f8e0208 */
[----:B------:R-:W-:Y:S01]  /*ed20*/  @UP1 ULOP3.LUT UR4, UR4, 0x1, UR6, 0x78, !UPT ;  /* 0x0000000104041892 */ /* 0x000fe2000f8e7806 */
[----:B------:R-:W-:Y:S11]  /*ed30*/  @P0 BRA `(.L_x_31) ;  /* 0x0000012400bc0947 */ /* 0x000ff60003800000 */
[----:B------:R-:W0:Y:S01]  /*ed40*/  LDC.64 R26, c[0x0][0x5c8] ;  /* 0x00017200ff1a7b82 */ /* 0x000e220000000a00 */
[----:B------:R-:W-:Y:S01]  /*ed50*/  ULDC.64 UR6, c[0x0][0x5c0] ;  /* 0x0001700000067ab9 */ /* 0x000fe20000000a00 */
[----:B------:R-:W-:Y:S01]  /*ed60*/  BSSY B0, `(.L_x_31) ;  /* 0x000126c000007945 */ /* 0x000fe20003800000 */
[-C--:B0-----:R-:W-:Y:S01]  /*ed70*/  IMAD R2, R35, R26.reuse, RZ ;  /* 0x0000001a23027224 */ /* 0x081fe200078e02ff */
[----:B------:R-:W-:Y:S01]  /*ed80*/  SHF.L.U64.HI R36, R26, 0x3, R27 ;  /* 0x000000031a247819 */ /* 0x000fe2000001021b */
[----:B------:R-:W-:-:S04]  /*ed90*/  IMAD.WIDE.U32 R24, R33, R26, R24 ;  /* 0x0000001a21187225 */ /* 0x000fc800078e0018 */
[----:B------:R-:W-:Y:S01]  /*eda0*/  IMAD R2, R33, R27, R2 ;  /* 0x0000001b21027224 */ /* 0x000fe200078e0202 */
[C---:B------:R-:W-:Y:S01]  /*edb0*/  LEA R28, P2, R26.reuse, R24, 0x7 ;  /* 0x000000181a1c7211 */ /* 0x040fe200078438ff */
[----:B------:R-:W-:Y:S02]  /*edc0*/  IMAD.SHL.U32 R3, R26, 0x8, RZ ;  /* 0x000000081a037824 */ /* 0x000fe400078e00ff */
[----:B------:R-:W-:Y:S01]  /*edd0*/  IMAD.IADD R25, R25, 0x1, R2 ;  /* 0x0000000119197824 */ /* 0x000fe200078e0202 */
[C---:B------:R-:W-:Y:S02]  /*ede0*/  IADD3 R2, P5, R24.reuse, UR6, RZ ;  /* 0x0000000618027c10 */ /* 0x040fe4000ffbe0ff */
[----:B------:R-:W-:Y:S02]  /*edf0*/  IADD3 R24, P0, P1, R24, UR6, R3 ;  /* 0x0000000618187c10 */ /* 0x000fe4000f91e003 */
[----:B------:R-:W-:Y:S02]  /*ee00*/  LEA.HI.X R29, R26, R25, R27, 0x7, P2 ;  /* 0x000000191a1d7211 */ /* 0x000fe400010f3c1b */
[----:B------:R-:W-:-:S02]  /*ee10*/  IADD3 R26, P2, P3, R28, UR6, R3 ;  /* 0x000000061c1a7c10 */ /* 0x000fc4000fb5e003 */
[----:B------:R-:W-:Y:S02]  /*ee20*/  IADD3.X R3, R25, UR7, RZ, P5, !PT ;  /* 0x0000000719037c10 */ /* 0x000fe4000affe4ff */
[----:B------:R-:W-:Y:S02]  /*ee30*/  FSETP.NEU.AND P5, PT, RZ, UR23, PT ;  /* 0x00000017ff007c0b */ /* 0x000fe4000bfad000 */
[----:B------:R-:W-:Y:S02]  /*ee40*/  IADD3 R28, P6, R28, UR6, RZ ;  /* 0x000000061c1c7c10 */ /* 0x000fe4000ffde0ff */
[--C-:B------:R-:W-:Y:S02]  /*ee50*/  IADD3.X R27, R29, UR7, R36.reuse, P2, P3 ;  /* 0x000000071d1b7c10 */ /* 0x100fe400097e6424 */
[----:B------:R-:W-:Y:S02]  /*ee60*/  IADD3.X R25, R25, UR7, R36, P0, P1 ;  /* 0x0000000719197c10 */ /* 0x000fe400087e2424 */
[----:B------:R-:W-:-:S05]  /*ee70*/  IADD3.X R29, R29, UR7, RZ, P6, !PT ;  /* 0x000000071d1d7c10 */ /* 0x000fca000b7fe4ff */
[----:B------:R-:W-:Y:S05]  /*ee80*/  @!P5 BRA `(.L_x_32) ;  /* 0x000000d800fcd947 */ /* 0x000fea0003800000 */
[----:B------:R-:W-:Y:S01]  /*ee90*/  ULDC.64 UR6, c[0x0][0x5b8] ;  /* 0x00016e0000067ab9 */ /* 0x000fe20000000a00 */
[----:B------:R-:W-:Y:S01]  /*eea0*/  BSSY B1, `(.L_x_33) ;  /* 0x0000013000017945 */ /* 0x000fe20003800000 */
[----:B------:R-:W-:Y:S01]  /*eeb0*/  IMAD.U32 R36, RZ, RZ, UR6 ;  /* 0x00000006ff247e24 */ /* 0x000fe2000f8e00ff */
[----:B------:R-:W-:-:S03]  /*eec0*/  UIMAD UR6, UR11, UR6, URZ ;  /* 0x000000060b0672a4 */ /* 0x000fc6000f8e023f */
[----:B------:R-:W-:Y:S01]  /*eed0*/  IMAD.WIDE.U32 R30, R36, UR10, R30 ;  /* 0x0000000a241e7c25 */ /* 0x000fe2000f8e001e */
[----:B------:R-:W-:-:S03]  /*eee0*/  UIMAD UR6, UR10, UR7, UR6 ;  /* 0x000000070a0672a4 */ /* 0x000fc6000f8e0206 */
[----:B------:R-:W-:Y:S01]  /*eef0*/  IMAD.MOV.U32 R36, RZ, RZ, R30 ;  /* 0x000000ffff247224 */ /* 0x000fe200078e001e */
[----:B------:R-:W-:Y:S02]  /*ef00*/  ULDC.64 UR10, c[0x0][0x5a8] ;  /* 0x00016a00000a7ab9 */ /* 0x000fe40000000a00 */
[----:B------:R-:W-:Y:S01]  /*ef10*/  VIADD R37, R31, UR6 ;  /* 0x000000061f257c36 */ /* 0x000fe20008000000 */
[----:B------:R-:W-:Y:S02]  /*ef20*/  ULDC.64 UR6, c[0x0][0x5b0] ;  /* 0x00016c0000067ab9 */ /* 0x000fe40000000a00 */
[----:B------:R-:W-:Y:S02]  /*ef30*/  IMAD R38, R35, UR6, RZ ;  /* 0x0000000623267c24 */ /* 0x000fe4000f8e02ff */
[----:B------:R-:W-:-:S04]  /*ef40*/  IMAD.WIDE.U32 R30, R33, UR6, R36 ;  /* 0x00000006211e7c25 */ /* 0x000fc8000f8e0024 */
[----:B------:R-:W-:Y:S01]  /*ef50*/  IMAD R38, R33, UR7, R38 ;  /* 0x0000000721267c24 */ /* 0x000fe2000f8e0226 */
[----:B------:R-:W-:-:S04]  /*ef60*/  IADD3 R30, P0, R30, UR10, RZ ;  /* 0x0000000a1e1e7c10 */ /* 0x000fc8000ff1e0ff */
[--C-:B------:R-:W-:Y:S02]  /*ef70*/  IADD3.X R31, R31, UR11, R38.reuse, P0, !PT ;  /* 0x0000000b1f1f7c10 */ /* 0x100fe400087fe426 */
[----:B------:R-:W-:Y:S02]  /*ef80*/  ISETP.GE.AND P0, PT, R32, 0x1, PT ;  /* 0x000000012000780c */ /* 0x000fe40003f06270 */
[----:B------:R-:W-:Y:S02]  /*ef90*/  PRMT R38, RZ, 0x7610, R38 ;  /* 0x00007610ff267816 */ /* 0x000fe40000000026 */
[----:B------:R-:W-:-:S13]  /*efa0*/  ISETP.LT.OR P1, PT, R0, 0x1, !P0 ;  /* 0x000000010000780c */ /* 0x000fda0004721670 */
[----:B------:R-:W-:Y:S05]  /*efb0*/  @P1 BRA `(.L_x_34) ;  /* 0x0000000000041947 */ /* 0x000fea0003800000 */
[----:B------:R0:W5:Y:S02]  /*efc0*/  LDG.E.U8 R38, desc[UR20][R30.64] ;  /* 0x000000141e267981 */ /* 0x000164000c1e1100 */
.L_x_34:
[----:B------:R-:W-:Y:S05]  /*efd0*/  BSYNC B1 ;  /* 0x0000000000017941 */ /* 0x000fea0003800000 */
.L_x_33:
[----:B-----5:R-:W-:Y:S01]  /*efe0*/  LOP3.LUT R38, R38, 0xff, RZ, 0xc0, !PT ;  /* 0x000000ff26267812 */ /* 0x020fe200078ec0ff */
[----:B------:R-:W-:Y:S03]  /*eff0*/  BSSY B1, `(.L_x_35) ;  /* 0x000000b000017945 */ /* 0x000fe60003800000 */
[----:B------:R-:W-:-:S05]  /*f000*/  F2FP.F16.E5M2.UNPACK_B R38, R38 ;  /* 0x00000026ff26723e */ /* 0x000fca00020004ff */
[----:B------:R-:W-:-:S05]  /*f010*/  HADD2.F32 R38, -RZ, R38.H0_H0 ;  /* 0x20000026ff267230 */ /* 0x000fca0000004100 */
[----:B------:R-:W-:-:S04]  /*f020*/  FMUL R38, R38, UR23 ;  /* 0x0000001726267c20 */ /* 0x000fc80008400000 */
[----:B------:R-:W-:-:S05]  /*f030*/  FFMA R4, R4, UR22, R38 ;  /* 0x0000001604047c23 */ /* 0x000fca0008000026 */
[----:B------:R-:W-:-:S05]  /*f040*/  F2FP.SATFINITE.E5M2.F32.PACK_AB_MERGE_C R4, RZ, R4, RZ ;  /* 0x00000004ff04723e */ /* 0x000fca00048060ff */
[----:B------:R2:W-:Y:S01]  /*f050*/  @!P1 STG.E.U8 desc[UR20][R2.64], R4 ;  /* 0x0000000402009986 */ /* 0x0005e2000c101114 */
[----:B------:R-:W-:Y:S02]  /*f060*/  ISETP.LT.OR P1, PT, R0, 0x2, !P0 ;  /* 0x000000020000780c */ /* 0x000fe40004721670 */
[----:B--2---:R-:W-:-:S11]  /*f070*/  PRMT R4, RZ, 0x7610, R4 ;  /* 0x00007610ff047816 */ /* 0x004fd60000000004 */
[----:B------:R-:W-:Y:S05]  /*f080*/  @P1 BRA `(.L_x_36) ;  /* 0x0000000000041947 */ /* 0x000fea0003800000 */
[----:B------:R2:W5:Y:S02]  /*f090*/  LDG.E.U8 R4, desc[UR20][R30.64+0x1] ;  /* 0x000001141e047981 */ /* 0x000564000c1e1100 */
.L_x_36:
[----:B------:R-:W-:Y:S05]  /*f0a0*/  BSYNC B1 ;  /* 0x0000000000017941 */ /* 0x000fea0003800000 */
.L_x_35:
        /* <DEDUP_REMOVED lines=8> */
[----:B------:R-:W-:-:S05]  /*f130*/  IADD3 R4, P1, R33, 0x8, RZ ;  /* 0x0000000821047810 */ /* 0x000fca0007f3e0ff */
[----:B----4-:R-:W-:-:S04]  /*f140*/  IMAD.X R5, RZ, RZ, R35, P1 ;  /* 0x000000ffff057224 */ /* 0x010fc800008e0623 */
[----:B------:R-:W-:-:S04]  /*f150*/  IMAD R5, R5, UR6, RZ ;  /* 0x0000000605057c24 */ /* 0x000fc8000f8e02ff */
[C---:B------:R-:W-:Y:S02]  /*f160*/  IMAD R38, R4.reuse, UR7, R5 ;  /* 0x0000000704267c24 */ /* 0x040fe4000f8e0205 */
[----:B------:R-:W-:-:S03]  /*f170*/  IMAD.WIDE.U32 R4, R4, UR6, R36 ;  /* 0x0000000604047c25 */ /* 0x000fc6000f8e0024 */
[----:B------:R-:W-:-:S04]  /*f180*/  IADD3 R4, P1, R4, UR10, RZ ;  /* 0x0000000a04047c10 */ /* 0x000fc8000ff3e0ff */
[--C-:B------:R-:W-:Y:S02]  /*f190*/  IADD3.X R5, R5, UR11, R38.reuse, P1, !PT ;  /* 0x0000000b05057c10 */ /* 0x100fe40008ffe426 */
[----:B------:R-:W-:Y:S02]  /*f1a0*/  ISETP.GE.AND P1, PT, R32, 0x9, PT ;  /* 0x000000092000780c */ /* 0x000fe40003f26270 */
[----:B------:R-:W-:Y:S02]  /*f1b0*/  PRMT R38, RZ, 0x7610, R38 ;  /* 0x00007610ff267816 */ /* 0x000fe40000000026 */
[----:B------:R-:W-:-:S13]  /*f1c0*/  ISETP.LT.OR P2, PT, R0, 0x1, !P1 ;  /* 0x000000010000780c */ /* 0x000fda0004f41670 */
[----:B------:R-:W-:Y:S05]  /*f1d0*/  @P2 BRA `(.L_x_38) ;  /* 0x0000000000042947 */ /* 0x000fea0003800000 */
[----:B------:R4:W5:Y:S02]  /*f1e0*/  LDG.E.U8 R38, desc[UR20][R4.64] ;  /* 0x0000001404267981 */ /* 0x000964000c1e1100 */
.L_x_38:
[----:B------:R-:W-:Y:S05]  /*f1f0*/  BSYNC B1 ;  /* 0x0000000000017941 */ /* 0x000fea0003800000 */
.L_x_37:
        /* <DEDUP_REMOVED lines=9> */
[----:B0-----:R-:W-:-:S11]  /*f290*/  PRMT R6, RZ, 0x7610, R6 ;  /* 0x00007610ff067816 */ /* 0x001fd60000000006 */
[----:B------:R-:W-:Y:S05]  /*f2a0*/  @P2 BRA `(.L_x_40) ;  /* 0x0000000000042947 */ /* 0x000fea0003800000 */
[----:B------:R0:W5:Y:S02]  /*f2b0*/  LDG.E.U8 R6, desc[UR20][R4.64+0x1] ;  /* 0x0000011404067981 */ /* 0x000164000c1e1100 */
.L_x_40:
[----:B------:R-:W-:Y:S05]  /*f2c0*/  BSYNC B1 ;  /* 0x0000000000017941 */ /* 0x000fea0003800000 */
.L_x_39:
[----:B-----5:R-:W-:Y:S01]  /*f2d0*/  LOP3.LUT R6, R6, 0xff, RZ, 0xc0, !PT ;  /* 0x000000ff06067812 */ /* 0x020fe200078ec0ff */
[----:B------:R-:W-:Y:S01]  /*f2e0*/  BSSY B1, `(.L_x_41) ;  /* 0x000000b000017945 */ /* 0x000fe20003800000 */
[----:B------:R-:W-:Y:S02]  /*f2f0*/  ISETP.LT.OR P3, PT, R0, 0x9, !P0 ;  /* 0x000000090000780c */ /* 0x000fe40004761670 */
[----:B------:R-:W-:-:S05]  /*f300*/  F2FP.F16.E5M2.UNPACK_B R6, R6 ;  /* 0x00000006ff06723e */ /* 0x000fca00020004ff */
[----:B------:R-:W-:-:S05]  /*f310*/  HADD2.F32 R6, -RZ, R6.H0_H0 ;  /* 0x20000006ff067230 */ /* 0x000fca0000004100 */
[----:B------:R-:W-:-:S04]  /*f320*/  FMUL R6, R6, UR23 ;  /* 0x0000001706067c20 */ /* 0x000fc80008400000 */
[--C-:B------:R-:W-:Y:S01]  /*f330*/  FFMA R7, R7, UR22, R6.reuse ;  /* 0x0000001607077c23 */ /* 0x100fe20008000006 */
[----:B------:R-:W-:-:S04]  /*f340*/  PRMT R6, RZ, 0x7610, R6 ;  /* 0x00007610ff067816 */ /* 0x000fc80000000006 */
[----:B------:R-:W-:-:S05]  /*f350*/  F2FP.SATFINITE.E5M2.F32.PACK_AB_MERGE_C R7, RZ, R7, RZ ;  /* 0x00000007ff07723e */ /* 0x000fca00048060ff */
[----:B------:R0:W-:Y:S01]  /*f360*/  @!P2 STG.E.U8 desc[UR20][R24.64+0x1], R7 ;  /* 0x000001071800a986 */ /* 0x0001e2000c101114 */
[----:B------:R-:W-:Y:S05]  /*f370*/  @P3 BRA `(.L_x_42) ;  /* 0x0000000000043947 */ /* 0x000fea0003800000 */
[----:B------:R0:W5:Y:S02]  /*f380*/  LDG.E.U8 R6, desc[UR20][R30.64+0x8] ;  /* 0x000008141e067981 */ /* 0x000164000c1e1100 */
.L_x_42:
[----:B------:R-:W-:Y:S05]  /*f390*/  BSYNC B1 ;  /* 0x0000000000017941 */ /* 0x000fea0003800000 */
.L_x_41:
        /* <DEDUP_REMOVED lines=12> */
.L_x_44:
[----:B------:R-:W-:Y:S05]  /*f460*/  BSYNC B1 ;  /* 0x0000000000017941 */ /* 0x000fea0003800000 */
.L_x_43:
        /* <DEDUP_REMOVED lines=12> */
.L_x_46:
[----:B------:R-:W-:Y:S05]  /*f530*/  BSYNC B1 ;  /* 0x0000000000017941 */ /* 0x000fea0003800000 */
.L_x_45:
        /* <DEDUP_REMOVED lines=12> */
.L_x_48:
[----:B------:R-:W-:Y:S05]  /*f600*/  BSYNC B1 ;  /* 0x0000000000017941 */ /* 0x000fea0003800000 */
.L_x_47:
        /* <DEDUP_REMOVED lines=12> */
.L_x_50:
[----:B------:R-:W-:Y:S05]  /*f6d0*/  BSYNC B1 ;  /* 0x0000000000017941 */ /* 0x000fea0003800000 */
.L_x_49:
        /* <DEDUP_REMOVED lines=12> */
.L_x_52:
[----:B------:R-:W-:Y:S05]  /*f7a0*/  BSYNC B1 ;  /* 0x0000000000017941 */ /* 0x000fea0003800000 */
.L_x_51:
        /* <DEDUP_REMOVED lines=12> */
.L_x_54:
[----:B------:R-:W-:Y:S05]  /*f870*/  BSYNC B1 ;  /* 0x0000000000017941 */ /* 0x000fea0003800000 */
.L_x_53:
        /* <DEDUP_REMOVED lines=12> */
.L_x_56:
[----:B------:R-:W-:Y:S05]  /*f940*/  BSYNC B1 ;  /* 0x0000000000017941 */ /* 0x000fea0003800000 */
.L_x_55:
        /* <DEDUP_REMOVED lines=12> */
.L_x_58:
[----:B------:R-:W-:Y:S05]  /*fa10*/  BSYNC B1 ;  /* 0x0000000000017941 */ /* 0x000fea0003800000 */
.L_x_57:
        /* <DEDUP_REMOVED lines=12> */
.L_x_60:
[----:B------:R-:W-:Y:S05]  /*fae0*/  BSYNC B1 ;  /* 0x0000000000017941 */ /* 0x000fea0003800000 */
.L_x_59:
        /* <DEDUP_REMOVED lines=12> */
.L_x_62:
[----:B------:R-:W-:Y:S05]  /*fbb0*/  BSYNC B1 ;  /* 0x0000000000017941 */ /* 0x000fea0003800000 */
.L_x_61:
        /* <DEDUP_REMOVED lines=12> */
.L_x_64:
[----:B------:R-:W-:Y:S05]  /*fc80*/  BSYNC B1 ;  /* 0x0000000000017941 */ /* 0x000fea0003800000 */
.L_x_63:
        /* <DEDUP_REMOVED lines=12> */
.L_x_66:
[----:B------:R-:W-:Y:S05]  /*fd50*/  BSYNC B1 ;  /* 0x0000000000017941 */ /* 0x000fea0003800000 */
.L_x_65:
        /* <DEDUP_REMOVED lines=12> */
.L_x_68:
[----:B------:R-:W-:Y:S05]  /*fe20*/  BSYNC B1 ;  /* 0x0000000000017941 */ /* 0x000fea0003800000 */
.L_x_67:
        /* <DEDUP_REMOVED lines=12> */
.L_x_70:
[----:B------:R-:W-:Y:S05]  /*fef0*/  BSYNC B1 ;  /* 0x0000000000017941 */ /* 0x000fea0003800000 */
.L_x_69:
        /* <DEDUP_REMOVED lines=12> */
.L_x_72:
[----:B------:R-:W-:Y:S05]  /*ffc0*/  BSYNC B1 ;  /* 0x0000000000017941 */ /* 0x000fea0003800000 */
.L_x_71:
        /* <DEDUP_REMOVED lines=12> */
.L_x_74:
[----:B------:R-:W-:Y:S05]  /*10090*/  BSYNC B1 ;  /* 0x0000000000017941 */ /* 0x000fea0003800000 */
.L_x_73:
        /* <DEDUP_REMOVED lines=12> */
.L_x_76:
[----:B------:R-:W-:Y:S05]  /*10160*/  BSYNC B1 ;  /* 0x0000000000017941 */ /* 0x000fea0003800000 */
.L_x_75:
        /* <DEDUP_REMOVED lines=12> */
.L_x_78:
[----:B------:R-:W-:Y:S05]  /*10230*/  BSYNC B1 ;  /* 0x0000000000017941 */ /* 0x000fea0003800000 */
.L_x_77:
        /* <DEDUP_REMOVED lines=12> */
.L_x_80:
[----:B------:R-:W-:Y:S05]  /*10300*/  BSYNC B1 ;  /* 0x0000000000017941 */ /* 0x000fea0003800000 */
.L_x_79:
        /* <DEDUP_REMOVED lines=12> */
.L_x_82:
[----:B------:R-:W-:Y:S05]  /*103d0*/  BSYNC B1 ;  /* 0x0000000000017941 */ /* 0x000fea0003800000 */
.L_x_81:
        /* <DEDUP_REMOVED lines=12> */
.L_x_84:
[----:B------:R-:W-:Y:S05]  /*104a0*/  BSYNC B1 ;  /* 0x0000000000017941 */ /* 0x000fea0003800000 */
.L_x_83:
        /* <DEDUP_REMOVED lines=12> */
.L_x_86:
[----:B------:R-:W-:Y:S05]  /*10570*/  BSYNC B1 ;  /* 0x0000000000017941 */ /* 0x000fea0003800000 */
.L_x_85:
        /* <DEDUP_REMOVED lines=12> */
.L_x_88:
[----:B------:R-:W-:Y:S05]  /*10640*/  BSYNC B1 ;  /* 0x0000000000017941 */ /* 0x000fea0003800000 */
.L_x_87:
        /* <DEDUP_REMOVED lines=12> */
.L_x_90:
[----:B------:R-:W-:Y:S05]  /*10710*/  BSYNC B1 ;  /* 0x0000000000017941 */ /* 0x000fea0003800000 */
.L_x_89:
        /* <DEDUP_REMOVED lines=12> */
.L_x_92:
[----:B------:R-:W-:Y:S05]  /*107e0*/  BSYNC B1 ;  /* 0x0000000000017941 */ /* 0x000fea0003800000 */
.L_x_91:
        /* <DEDUP_REMOVED lines=12> */
.L_x_94:
[----:B------:R-:W-:Y:S05]  /*108b0*/  BSYNC B1 ;  /* 0x0000000000017941 */ /* 0x000fea0003800000 */
.L_x_93:
        /* <DEDUP_REMOVED lines=12> */
.L_x_96:
[----:B------:R-:W-:Y:S05]  /*10980*/  BSYNC B1 ;  /* 0x0000000000017941 */ /* 0x000fea0003800000 */
.L_x_95:
        /* <DEDUP_REMOVED lines=12> */
.L_x_98:
[----:B------:R-:W-:Y:S05]  /*10a50*/  BSYNC B1 ;  /* 0x0000000000017941 */ /* 0x000fea0003800000 */
.L_x_97:
        /* <DEDUP_REMOVED lines=12> */
.L_x_100:
[----:B------:R-:W-:Y:S05]  /*10b20*/  BSYNC B1 ;  /* 0x0000000000017941 */ /* 0x000fea0003800000 */
.L_x_99:
        /* <DEDUP_REMOVED lines=12> */
.L_x_102:
[----:B------:R-:W-:Y:S05]  /*10bf0*/  BSYNC B1 ;  /* 0x0000000000017941 */ /* 0x000fea0003800000 */
.L_x_101:
        /* <DEDUP_REMOVED lines=12> */
.L_x_104:
[----:B------:R-:W-:Y:S05]  /*10cc0*/  BSYNC B1 ;  /* 0x0000000000017941 */ /* 0x000fea0003800000 */
.L_x_103:
        /* <DEDUP_REMOVED lines=12> */
.L_x_106:
[----:B------:R-:W-:Y:S05]  /*10d90*/  BSYNC B1 ;  /* 0x0000000000017941 */ /* 0x000fea0003800000 */
.L_x_105:
        /* <DEDUP_REMOVED lines=12> */
.L_x_108:
[----:B------:R-:W-:Y:S05]  /*10e60*/  BSYNC B1 ;  /* 0x0000000000017941 */ /* 0x000fea0003800000 */
.L_x_107:
        /* <DEDUP_REMOVED lines=12> */
.L_x_110:
[----:B------:R-:W-:Y:S05]  /*10f30*/  BSYNC B1 ;  /* 0x0000000000017941 */ /* 0x000fea0003800000 */
.L_x_109:
        /* <DEDUP_REMOVED lines=12> */
.L_x_112:
[----:B------:R-:W-:Y:S05]  /*11000*/  BSYNC B1 ;  /* 0x0000000000017941 */ /* 0x000fea0003800000 */
.L_x_111:
        /* <DEDUP_REMOVED lines=12> */
.L_x_114:
[----:B------:R-:W-:Y:S05]  /*110d0*/  BSYNC B1 ;  /* 0x0000000000017941 */ /* 0x000fea0003800000 */
.L_x_113:
[----:B-----5:R-:W-:Y:S01]  /*110e0*/  LOP3.LUT R6, R6, 0xff, RZ, 0xc0, !PT ;  /* 0x000000ff06067812 */ /* 0x020fe200078ec0ff */
[----:B------:R-:W-:Y:S01]  /*110f0*/  BSSY B1, `(.L_x_115) ;  /* 0x000000b000017945 */ /* 0x000fe20003800000 */
[----:B------:R-:W-:Y:S02]  /*11100*/  ISETP.LT.OR P2, PT, R0, 0x52, !P0 ;  /* 0x000000520000780c */ /* 0x000fe40004741670 */
[----:B------:R-:W-:-:S05]  /*11110*/  F2FP.F16.E5M2.UNPACK_B R6, R6 ;  /* 0x00000006ff06723e */ /* 0x000fca00020004ff */
[----:B------:R-:W-:-:S05]  /*11120*/  HADD2.F32 R6, -RZ, R6.H0_H0 ;  /* 0x20000006ff067230 */ /* 0x000fca0000004100 */
[----:B------:R-:W-:-:S04]  /*11130*/  FMUL R6, R6, UR23 ;  /* 0x0000001706067c20 */ /* 0x000fc80008400000 */
[----:B------:R-:W-:-:S05]  /*11140*/  FFMA R6, R172, UR22, R6 ;  /* 0x00000016ac067c23 */ /* 0x000fca0008000006 */
[----:B0-----:R-:W-:Y:S02]  /*11150*/  F2FP.SATFINITE.E5M2.F32.PACK_AB_MERGE_C R7, RZ, R6, RZ ;  /* 0x00000006ff07723e */ /* 0x001fe400048060ff */
[----:B------:R-:W-:-:S03]  /*11160*/  PRMT R6, RZ, 0x7610, R6 ;  /* 0x00007610ff067816 */ /* 0x000fc60000000006 */
[----:B------:R0:W-:Y:S01]  /*11170*/  @!P3 STG.E.U8 desc[UR20][R2.64+0x50], R7 ;  /* 0x000050070200b986 */ /* 0x0001e2000c101114 */
[----:B------:R-:W-:Y:S05]  /*11180*/  @P2 BRA `(.L_x_116) ;  /* 0x0000000000042947 */ /* 0x000fea0003800000 */
[----:B------:R0:W5:Y:S02]  /*11190*/  LDG.E.U8 R6, desc[UR20][R30.64+0x51] ;  /* 0x000051141e067981 */ /* 0x000164000c1e1100 */
.L_x_116:
[----:B------:R-:W-:Y:S05]  /*111a0*/  BSYNC B1 ;  /* 0x0000000000017941 */ /* 0x000fea0003800000 */
.L_x_115:
        /* <DEDUP_REMOVED lines=12> */
.L_x_118:
[----:B------:R-:W-:Y:S05]  /*11270*/  BSYNC B1 ;  /* 0x0000000000017941 */ /* 0x000fea0003800000 */
.L_x_117:
        /* <DEDUP_REMOVED lines=12> */
.L_x_120:
[----:B------:R-:W-:Y:S05]  /*11340*/  BSYNC B1 ;  /* 0x0000000000017941 */ /* 0x000fea0003800000 */
.L_x_119:
        /* <DEDUP_REMOVED lines=12> */
.L_x_122:
[----:B------:R-:W-:Y:S05]  /*11410*/  BSYNC B1 ;  /* 0x0000000000017941 */ /* 0x000fea0003800000 */
.L_x_121:
[----:B-----5:R-:W-:Y:S01]  /*11420*/  LOP3.LUT R6, R6, 0xff, RZ, 0xc0, !PT ;  /* 0x000000ff06067812 */ /* 0x020fe200078ec0ff */
[----:B------:R-:W-:Y:S01]  /*11430*/  BSSY B1, `(.L_x_123) ;  /* 0x000000b000017945 */ /* 0x000fe20003800000 */
[----:B------:R-:W-:Y:S02]  /*11440*/  ISETP.LT.OR P2, PT, R0, 0x5a, !P0 ;  /* 0x0000005a0000780c */ /* 0x000fe40004741670 */
[----:B------:R-:W-:-:S05]  /*11450*/  F2FP.F16.E5M2.UNPACK_B R6, R6 ;  /* 0x00000006ff06723e */ /* 0x000fca00020004ff */
[----:B------:R-:W-:-:S05]  /*11460*/  HADD2.F32 R6, -RZ, R6.H0_H0 ;  /* 0x20000006ff067230 */ /* 0x000fca0000004100 */
[----:B0-----:R-:W-:Y:S01]  /*11470*/  FMUL R7, R6, UR23 ;  /* 0x0000001706077c20 */ /* 0x001fe20008400000 */
[----:B------:R-:W-:-:S03]  /*11480*/  PRMT R6, RZ, 0x7610, R6 ;  /* 0x00007610ff067816 */ /* 0x000fc60000000006 */
[----:B------:R-:W-:-:S05]  /*11490*/  FFMA R7, R176, UR22, R7 ;  /* 0x00000016b0077c23 */ /* 0x000fca0008000007 */
[----:B------:R-:W-:-:S05]  /*114a0*/  F2FP.SATFINITE.E5M2.F32.PACK_AB_MERGE_C R7, RZ, R7, RZ ;  /* 0x00000007ff07723e */ /* 0x000fca00048060ff */
[----:B------:R0:W-:Y:S01]  /*114b0*/  @!P3 STG.E.U8 desc[UR20][R2.64+0x58], R7 ;  /* 0x000058070200b986 */ /* 0x0001e2000c101114 */
[----:B------:R-:W-:Y:S05]  /*114c0*/  @P2 BRA `(.L_x_124) ;  /* 0x0000000000042947 */ /* 0x000fea0003800000 */
[----:B------:R0:W5:Y:S02]  /*114d0*/  LDG.E.U8 R6, desc[UR20][R30.64+0x59] ;  /* 0x000059141e067981 */ /* 0x000164000c1e1100 */
.L_x_124:
[----:B------:R-:W-:Y:S05]  /*114e0*/  BSYNC B1 ;  /* 0x0000000000017941 */ /* 0x000fea0003800000 */
.L_x_123:
        /* <DEDUP_REMOVED lines=12> */
.L_x_126:
[----:B------:R-:W-:Y:S05]  /*115b0*/  BSYNC B1 ;  /* 0x0000000000017941 */ /* 0x000fea0003800000 */
.L_x_125:
        /* <DEDUP_REMOVED lines=12> */
.L_x_128:
[----:B------:R-:W-:Y:S05]  /*11680*/  BSYNC B1 ;  /* 0x0000000000017941 */ /* 0x000fea0003800000 */
.L_x_127:
        /* <DEDUP_REMOVED lines=12> */
.L_x_130:
[----:B------:R-:W-:Y:S05]  /*11750*/  BSYNC B1 ;  /* 0x0000000000017941 */ /* 0x000fea0003800000 */
.L_x_129:
        /* <DEDUP_REMOVED lines=12> */
.L_x_132:
[----:B------:R-:W-:Y:S05]  /*11820*/  BSYNC B1 ;  /* 0x0000000000017941 */ /* 0x000fea0003800000 */
.L_x_131:
        /* <DEDUP_REMOVED lines=12> */
.L_x_134:
[----:B------:R-:W-:Y:S05]  /*118f0*/  BSYNC B1 ;  /* 0x0000000000017941 */ /* 0x000fea0003800000 */
.L_x_133:
        /* <DEDUP_REMOVED lines=12> */
.L_x_136:
[----:B------:R-:W-:Y:S05]  /*119c0*/  BSYNC B1 ;  /* 0x0000000000017941 */ /* 0x000fea0003800000 */
.L_x_135:
        /* <DEDUP_REMOVED lines=12> */
.L_x_138:
[----:B------:R-:W-:Y:S05]  /*11a90*/  BSYNC B1 ;  /* 0x0000000000017941 */ /* 0x000fea0003800000 */
.L_x_137:
        /* <DEDUP_REMOVED lines=12> */
.L_x_140:
[----:B------:R-:W-:Y:S05]  /*11b60*/  BSYNC B1 ;  /* 0x0000000000017941 */ /* 0x000fea0003800000 */
.L_x_139:
        /* <DEDUP_REMOVED lines=12> */
.L_x_142:
[----:B------:R-:W-:Y:S05]  /*11c30*/  BSYNC B1 ;  /* 0x0000000000017941 */ /* 0x000fea0003800000 */
.L_x_141:
        /* <DEDUP_REMOVED lines=12> */
.L_x_144:
[----:B------:R-:W-:Y:S05]  /*11d00*/  BSYNC B1 ;  /* 0x0000000000017941 */ /* 0x000fea0003800000 */
.L_x_143:
        /* <DEDUP_REMOVED lines=12> */
.L_x_146:
[----:B------:R-:W-:Y:S05]  /*11dd0*/  BSYNC B1 ;  /* 0x0000000000017941 */ /* 0x000fea0003800000 */
.L_x_145:
        /* <DEDUP_REMOVED lines=12> */
.L_x_148:
[----:B------:R-:W-:Y:S05]  /*11ea0*/  BSYNC B1 ;  /* 0x0000000000017941 */ /* 0x000fea0003800000 */
.L_x_147:
        /* <DEDUP_REMOVED lines=12> */
.L_x_150:
[----:B------:R-:W-:Y:S05]  /*11f70*/  BSYNC B1 ;  /* 0x0000000000017941 */ /* 0x000fea0003800000 */
.L_x_149:
        /* <DEDUP_REMOVED lines=12> */
.L_x_152:
[----:B------:R-:W-:Y:S05]  /*12040*/  BSYNC B1 ;  /* 0x0000000000017941 */ /* 0x000fea0003800000 */
.L_x_151:
        /* <DEDUP_REMOVED lines=12> */
.L_x_154:
[----:B------:R-:W-:Y:S05]  /*12110*/  BSYNC B1 ;  /* 0x0000000000017941 */ /* 0x000fea0003800000 */
.L_x_153:
        /* <DEDUP_REMOVED lines=12> */
.L_x_156:
[----:B------:R-:W-:Y:S05]  /*121e0*/  BSYNC B1 ;  /* 0x0000000000017941 */ /* 0x000fea0003800000 */
.L_x_155:
        /* <DEDUP_REMOVED lines=12> */
.L_x_158:
[----:B------:R-:W-:Y:S05]  /*122b0*/  BSYNC B1 ;  /* 0x0000000000017941 */ /* 0x000fea0003800000 */
.L_x_157:
        /* <DEDUP_REMOVED lines=12> */
.L_x_160:
[----:B------:R-:W-:Y:S05]  /*12380*/  BSYNC B1 ;  /* 0x0000000000017941 */ /* 0x000fea0003800000 */
.L_x_159:
        /* <DEDUP_REMOVED lines=12> */
.L_x_162:
[----:B------:R-:W-:Y:S05]  /*12450*/  BSYNC B1 ;  /* 0x0000000000017941 */ /* 0x000fea0003800000 */
.L_x_161:
        /* <DEDUP_REMOVED lines=12> */
.L_x_164:
[----:B------:R-:W-:Y:S05]  /*12520*/  BSYNC B1 ;  /* 0x0000000000017941 */ /* 0x000fea0003800000 */
.L_x_163:
        /* <DEDUP_REMOVED lines=12> */
.L_x_166:
[----:B------:R-:W-:Y:S05]  /*125f0*/  BSYNC B1 ;  /* 0x0000000000017941 */ /* 0x000fea0003800000 */
.L_x_165:
        /* <DEDUP_REMOVED lines=12> */
.L_x_168:
[----:B------:R-:W-:Y:S05]  /*126c0*/  BSYNC B1 ;  /* 0x0000000000017941 */ /* 0x000fea0003800000 */
.L_x_167:
        /* <DEDUP_REMOVED lines=12> */
.L_x_170:
[----:B------:R-:W-:Y:S05]  /*12790*/  BSYNC B1 ;  /* 0x0000000000017941 */ /* 0x000fea0003800000 */
.L_x_169:
        /* <DEDUP_REMOVED lines=12> */
.L_x_172:
[----:B------:R-:W-:Y:S05]  /*12860*/  BSYNC B1 ;  /* 0x0000000000017941 */ /* 0x000fea0003800000 */
.L_x_171:
        /* <DEDUP_REMOVED lines=12> */
.L_x_174:
[----:B------:R-:W-:Y:S05]  /*12930*/  BSYNC B1 ;  /* 0x0000000000017941 */ /* 0x000fea0003800000 */
.L_x_173:
        /* <DEDUP_REMOVED lines=12> */
.L_x_176:
[----:B------:R-:W-:Y:S05]  /*12a00*/  BSYNC B1 ;  /* 0x0000000000017941 */ /* 0x000fea0003800000 */
.L_x_175:
        /* <DEDUP_REMOVED lines=12> */
.L_x_178:
[----:B------:R-:W-:Y:S05]  /*12ad0*/  BSYNC B1 ;  /* 0x0000000000017941 */ /* 0x000fea0003800000 */
.L_x_177:
        /* <DEDUP_REMOVED lines=12> */
.L_x_180:
[----:B------:R-:W-:Y:S05]  /*12ba0*/  BSYNC B1 ;  /* 0x0000000000017941 */ /* 0x000fea0003800000 */
.L_x_179:
        /* <DEDUP_REMOVED lines=12> */
.L_x_182:
[----:B------:R-:W-:Y:S05]  /*12c70*/  BSYNC B1 ;  /* 0x0000000000017941 */ /* 0x000fea0003800000 */
.L_x_181:
        /* <DEDUP_REMOVED lines=12> */
.L_x_184:
[----:B------:R-:W-:Y:S05]  /*12d40*/  BSYNC B1 ;  /* 0x0000000000017941 */ /* 0x000fea0003800000 */
.L_x_183:
        /* <DEDUP_REMOVED lines=12> */
.L_x_186:
[----:B------:R-:W-:Y:S05]  /*12e10*/  BSYNC B1 ;  /* 0x0000000000017941 */ /* 0x000fea0003800000 */
.L_x_185:
        /* <DEDUP_REMOVED lines=12> */
.L_x_188:
[----:B------:R-:W-:Y:S05]  /*12ee0*/  BSYNC B1 ;  /* 0x0000000000017941 */ /* 0x000fea0003800000 */
.L_x_187:
        /* <DEDUP_REMOVED lines=12> */
.L_x_190:
[----:B------:R-:W-:Y:S05]  /*12fb0*/  BSYNC B1 ;  /* 0x0000000000017941 */ /* 0x000fea0003800000 */
.L_x_189:
        /* <DEDUP_REMOVED lines=12> */
.L_x_192:
[----:B------:R-:W-:Y:S05]  /*13080*/  BSYNC B1 ;  /* 0x0000000000017941 */ /* 0x000fea0003800000 */
.L_x_191:
        /* <DEDUP_REMOVED lines=12> */
.L_x_194:
[----:B------:R-:W-:Y:S05]  /*13150*/  BSYNC B1 ;  /* 0x0000000000017941 */ /* 0x000fea0003800000 */
.L_x_193:
        /* <DEDUP_REMOVED lines=12> */
.L_x_196:
[----:B------:R-:W-:Y:S05]  /*13220*/  BSYNC B1 ;  /* 0x0000000000017941 */ /* 0x000fea0003800000 */
.L_x_195:
        /* <DEDUP_REMOVED lines=12> */
.L_x_198:
[----:B------:R-:W-:Y:S05]  /*132f0*/  BSYNC B1 ;  /* 0x0000000000017941 */ /* 0x000fea0003800000 */
.L_x_197:
        /* <DEDUP_REMOVED lines=12> */
.L_x_200:
[----:B------:R-:W-:Y:S05]  /*133c0*/  BSYNC B1 ;  /* 0x0000000000017941 */ /* 0x000fea0003800000 */
.L_x_199:
        /* <DEDUP_REMOVED lines=12> */
.L_x_202:
[----:B------:R-:W-:Y:S05]  /*13490*/  BSYNC B1 ;  /* 0x0000000000017941 */ /* 0x000fea0003800000 */
.L_x_201:
        /* <DEDUP_REMOVED lines=12> */
.L_x_204:
[----:B------:R-:W-:Y:S05]  /*13560*/  BSYNC B1 ;  /* 0x0000000000017941 */ /* 0x000fea0003800000 */
.L_x_203:
        /* <DEDUP_REMOVED lines=12> */
.L_x_206:
[----:B------:R-:W-:Y:S05]  /*13630*/  BSYNC B1 ;  /* 0x0000000000017941 */ /* 0x000fea0003800000 */
.L_x_205:
        /* <DEDUP_REMOVED lines=12> */
.L_x_208:
[----:B------:R-:W-:Y:S05]  /*13700*/  BSYNC B1 ;  /* 0x0000000000017941 */ /* 0x000fea0003800000 */
.L_x_207:
        /* <DEDUP_REMOVED lines=12> */
.L_x_210:
[----:B------:R-:W-:Y:S05]  /*137d0*/  BSYNC B1 ;  /* 0x0000000000017941 */ /* 0x000fea0003800000 */
.L_x_209:
        /* <DEDUP_REMOVED lines=12> */
.L_x_212:
[----:B------:R-:W-:Y:S05]  /*138a0*/  BSYNC B1 ;  /* 0x0000000000017941 */ /* 0x000fea0003800000 */
.L_x_211:
        /* <DEDUP_REMOVED lines=12> */
.L_x_214:
[----:B------:R-:W-:Y:S05]  /*13970*/  BSYNC B1 ;  /* 0x0000000000017941 */ /* 0x000fea0003800000 */
.L_x_213:
        /* <DEDUP_REMOVED lines=12> */
.L_x_216:
[----:B------:R-:W-:Y:S05]  /*13a40*/  BSYNC B1 ;  /* 0x0000000000017941 */ /* 0x000fea0003800000 */
.L_x_215:
        /* <DEDUP_REMOVED lines=12> */
.L_x_218:
[----:B------:R-:W-:Y:S05]  /*13b10*/  BSYNC B1 ;  /* 0x0000000000017941 */ /* 0x000fea0003800000 */
.L_x_217:
        /* <DEDUP_REMOVED lines=12> */
.L_x_220:
[----:B------:R-:W-:Y:S05]  /*13be0*/  BSYNC B1 ;  /* 0x0000000000017941 */ /* 0x000fea0003800000 */
.L_x_219:
        /* <DEDUP_REMOVED lines=12> */
.L_x_222:
[----:B------:R-:W-:Y:S05]  /*13cb0*/  BSYNC B1 ;  /* 0x0000000000017941 */ /* 0x000fea0003800000 */
.L_x_221:
        /* <DEDUP_REMOVED lines=12> */
.L_x_224:
[----:B------:R-:W-:Y:S05]  /*13d80*/  BSYNC B1 ;  /* 0x0000000000017941 */ /* 0x000fea0003800000 */
.L_x_223:
        /* <DEDUP_REMOVED lines=12> */
.L_x_226:
[----:B------:R-:W-:Y:S05]  /*13e50*/  BSYNC B1 ;  /* 0x0000000000017941 */ /* 0x000fea0003800000 */
.L_x_225:
        /* <DEDUP_REMOVED lines=12> */
.L_x_228:
[----:B------:R-:W-:Y:S05]  /*13f20*/  BSYNC B1 ;  /* 0x0000000000017941 */ /* 0x000fea0003800000 */
.L_x_227:
        /* <DEDUP_REMOVED lines=12> */
.L_x_230:
[----:B------:R-:W-:Y:S05]  /*13ff0*/  BSYNC B1 ;  /* 0x0000000000017941 */ /* 0x000fea0003800000 */
.L_x_229:
        /* <DEDUP_REMOVED lines=12> */
.L_x_232:
[----:B------:R-:W-:Y:S05]  /*140c0*/  BSYNC B1 ;  /* 0x0000000000017941 */ /* 0x000fea0003800000 */
.L_x_231:
        /* <DEDUP_REMOVED lines=12> */
.L_x_234:
[----:B------:R-:W-:Y:S05]  /*14190*/  BSYNC B1 ;  /* 0x0000000000017941 */ /* 0x000fea0003800000 */
.L_x_233:
        /* <DEDUP_REMOVED lines=12> */
.L_x_236:
[----:B------:R-:W-:Y:S05]  /*14260*/  BSYNC B1 ;  /* 0x0000000000017941 */ /* 0x000fea0003800000 */
.L_x_235:
        /* <DEDUP_REMOVED lines=12> */
.L_x_238:
[----:B------:R-:W-:Y:S05]  /*14330*/  BSYNC B1 ;  /* 0x0000000000017941 */ /* 0x000fea0003800000 */
.L_x_237:
        /* <DEDUP_REMOVED lines=12> */
.L_x_240:
[----:B------:R-:W-:Y:S05]  /*14400*/  BSYNC B1 ;  /* 0x0000000000017941 */ /* 0x000fea0003800000 */
.L_x_239:
        /* <DEDUP_REMOVED lines=12> */
.L_x_242:
[----:B------:R-:W-:Y:S05]  /*144d0*/  BSYNC B1 ;  /* 0x0000000000017941 */ /* 0x000fea0003800000 */
.L_x_241:
        /* <DEDUP_REMOVED lines=12> */
.L_x_244:
[----:B------:R-:W-:Y:S05]  /*145a0*/  BSYNC B1 ;  /* 0x0000000000017941 */ /* 0x000fea0003800000 */
.L_x_243:
        /* <DEDUP_REMOVED lines=12> */
.L_x_246:
[----:B------:R-:W-:Y:S05]  /*14670*/  BSYNC B1 ;  /* 0x0000000000017941 */ /* 0x000fea0003800000 */
.L_x_245:
[----:B0-----:R-:W2:Y:S01]  /*14680*/  LDL.LU R7, [R1+0x200] ;  /* 0x0002000001077983 */ /* 0x001ea20000300800 */
[----:B-----5:R-:W-:Y:S01]  /*14690*/  LOP3.LUT R6, R6, 0xff, RZ, 0xc0, !PT ;  /* 0x000000ff06067812 */ /* 0x020fe200078ec0ff */
[----:B------:R-:W-:Y:S01]  /*146a0*/  BSSY B1, `(.L_x_247) ;  /* 0x000000b000017945 */ /* 0x000fe20003800000 */
[----:B------:R-:W-:Y:S02]  /*146b0*/  ISETP.LT.OR P2, PT, R0, 0xd2, !P1 ;  /* 0x000000d20000780c */ /* 0x000fe40004f41670 */
[----:B------:R-:W-:-:S05]  /*146c0*/  F2FP.F16.E5M2.UNPACK_B R6, R6 ;  /* 0x00000006ff06723e */ /* 0x000fca00020004ff */
[----:B------:R-:W-:-:S05]  /*146d0*/  HADD2.F32 R6, -RZ, R6.H0_H0 ;  /* 0x20000006ff067230 */ /* 0x000fca0000004100 */
[----:B------:R-:W-:-:S04]  /*146e0*/  FMUL R6, R6, UR23 ;  /* 0x0000001706067c20 */ /* 0x000fc80008400000 */
[----:B--2---:R-:W-:-:S05]  /*146f0*/  FFMA R6, R7, UR22, R6 ;  /* 0x0000001607067c23 */ /* 0x004fca0008000006 */
[----:B------:R-:W-:Y:S02]  /*14700*/  F2FP.SATFINITE.E5M2.F32.PACK_AB_MERGE_C R7, RZ, R6, RZ ;  /* 0x00000006ff07723e */ /* 0x000fe400048060ff */
[----:B------:R-:W-:-:S03]  /*14710*/  PRMT R6, RZ, 0x7610, R6 ;  /* 0x00007610ff067816 */ /* 0x000fc60000000006 */
[----:B------:R0:W-:Y:S01]  /*14720*/  @!P3 STG.E.U8 desc[UR20][R24.64+0xd0], R7 ;  /* 0x0000d0071800b986 */ /* 0x0001e2000c101114 */
[----:B------:R-:W-:Y:S05]  /*14730*/  @P2 BRA `(.L_x_248) ;  /* 0x0000000000042947 */ /* 0x000fea0003800000 */
[----:B------:R2:W5:Y:S02]  /*14740*/  LDG.E.U8 R6, desc[UR20][R4.64+0xd1] ;  /* 0x0000d11404067981 */ /* 0x000564000c1e1100 */
.L_x_248:
[----:B------:R-:W-:Y:S05]  /*14750*/  BSYNC B1 ;  /* 0x0000000000017941 */ /* 0x000fea0003800000 */
.L_x_247:
[----:B0-----:R-:W3:Y:S01]  /*14760*/  LDL.LU R7, [R1+0x204] ;  /* 0x0002040001077983 */ /* 0x001ee20000300800 */
[----:B-----5:R-:W-:Y:S01]  /*14770*/  LOP3.LUT R6, R6, 0xff, RZ, 0xc0, !PT ;  /* 0x000000ff06067812 */ /* 0x020fe200078ec0ff */
[----:B------:R-:W-:Y:S01]  /*14780*/  BSSY B1, `(.L_x_249) ;  /* 0x000000b000017945 */ /* 0x000fe20003800000 */
[----:B------:R-:W-:Y:S02]  /*14790*/  ISETP.LT.OR P3, PT, R0, 0xd9, !P0 ;  /* 0x000000d90000780c */ /* 0x000fe40004761670 */
[----:B------:R-:W-:-:S05]  /*147a0*/  F2FP.F16.E5M2.UNPACK_B R6, R6 ;  /* 0x00000006ff06723e */ /* 0x000fca00020004ff */
[----:B------:R-:W-:-:S05]  /*147b0*/  HADD2.F32 R6, -RZ, R6.H0_H0 ;  /* 0x20000006ff067230 */ /* 0x000fca0000004100 */
[----:B------:R-:W-:-:S04]  /*147c0*/  FMUL R6, R6, UR23 ;  /* 0x0000001706067c20 */ /* 0x000fc80008400000 */
[----:B---3--:R-:W-:-:S05]  /*147d0*/  FFMA R6, R7, UR22, R6 ;  /* 0x0000001607067c23 */ /* 0x008fca0008000006 */
[----:B------:R-:W-:Y:S02]  /*147e0*/  F2FP.SATFINITE.E5M2.F32.PACK_AB_MERGE_C R7, RZ, R6, RZ ;  /* 0x00000006ff07723e */ /* 0x000fe400048060ff */
[----:B------:R-:W-:-:S03]  /*147f0*/  PRMT R6, RZ, 0x7610, R6 ;  /* 0x00007610ff067816 */ /* 0x000fc60000000006 */
[----:B------:R0:W-:Y:S01]  /*14800*/  @!P2 STG.E.U8 desc[UR20][R24.64+0xd1], R7 ;  /* 0x0000d1071800a986 */ /* 0x0001e2000c101114 */
[----:B------:R-:W-:Y:S05]  /*14810*/  @P3 BRA `(.L_x_250) ;  /* 0x0000000000043947 */ /* 0x000fea0003800000 */
[----:B------:R3:W5:Y:S02]  /*14820*/  LDG.E.U8 R6, desc[UR20][R30.64+0xd8] ;  /* 0x0000d8141e067981 */ /* 0x000764000c1e1100 */
.L_x_250:
[----:B------:R-:W-:Y:S05]  /*14830*/  BSYNC B1 ;  /* 0x0000000000017941 */ /* 0x000fea0003800000 */
.L_x_249:
        /* <DEDUP_REMOVED lines=13> */
.L_x_252:
[----:B------:R-:W-:Y:S05]  /*14910*/  BSYNC B1 ;  /* 0x0000000000017941 */ /* 0x000fea0003800000 */
.L_x_251:
        /* <DEDUP_REMOVED lines=13> */
.L_x_254:
[----:B------:R-:W-:Y:S05]  /*149f0*/  BSYNC B1 ;  /* 0x0000000000017941 */ /* 0x000fea0003800000 */
.L_x_253:
        /* <DEDUP_REMOVED lines=13> */
.L_x_256:
[----:B------:R-:W-:Y:S05]  /*14ad0*/  BSYNC B1 ;  /* 0x0000000000017941 */ /* 0x000fea0003800000 */
.L_x_255:
        /* <DEDUP_REMOVED lines=13> */
.L_x_258:
[----:B------:R-:W-:Y:S05]  /*14bb0*/  BSYNC B1 ;  /* 0x0000000000017941 */ /* 0x000fea0003800000 */
.L_x_257:
        /* <DEDUP_REMOVED lines=13> */
.L_x_260:
[----:B------:R-:W-:Y:S05]  /*14c90*/  BSYNC B1 ;  /* 0x0000000000017941 */ /* 0x000fea0003800000 */
.L_x_259:
        /* <DEDUP_REMOVED lines=13> */
.L_x_262:
[----:B------:R-:W-:Y:S05]  /*14d70*/  BSYNC B1 ;  /* 0x0000000000017941 */ /* 0x000fea0003800000 */
.L_x_261:
        /* <DEDUP_REMOVED lines=13> */
.L_x_264:
[----:B------:R-:W-:Y:S05]  /*14e50*/  BSYNC B1 ;  /* 0x0000000000017941 */ /* 0x000fea0003800000 */
.L_x_263:
        /* <DEDUP_REMOVED lines=13> */
.L_x_266:
[----:B------:R-:W-:Y:S05]  /*14f30*/  BSYNC B1 ;  /* 0x0000000000017941 */ /* 0x000fea0003800000 */
.L_x_265:
        /* <DEDUP_REMOVED lines=13> */
.L_x_268:
[----:B------:R-:W-:Y:S05]  /*15010*/  BSYNC B1 ;  /* 0x0000000000017941 */ /* 0x000fea0003800000 */
.L_x_267:
        /* <DEDUP_REMOVED lines=13> */
.L_x_270:
[----:B------:R-:W-:Y:S05]  /*150f0*/  BSYNC B1 ;  /* 0x0000000000017941 */ /* 0x000fea0003800000 */
.L_x_269:
        /* <DEDUP_REMOVED lines=13> */
.L_x_272:
[----:B------:R-:W-:Y:S05]  /*151d0*/  BSYNC B1 ;  /* 0x0000000000017941 */ /* 0x000fea0003800000 */
.L_x_271:
        /* <DEDUP_REMOVED lines=13> */
.L_x_274:
[----:B------:R-:W-:Y:S05]  /*152b0*/  BSYNC B1 ;  /* 0x0000000000017941 */ /* 0x000fea0003800000 */
.L_x_273:
        /* <DEDUP_REMOVED lines=13> */
.L_x_276:
[----:B------:R-:W-:Y:S05]  /*15390*/  BSYNC B1 ;  /* 0x0000000000017941 */ /* 0x000fea0003800000 */
.L_x_275:
        /* <DEDUP_REMOVED lines=13> */
.L_x_278:
[----:B------:R-:W-:Y:S05]  /*15470*/  BSYNC B1 ;  /* 0x0000000000017941 */ /* 0x000fea0003800000 */
.L_x_277:
        /* <DEDUP_REMOVED lines=13> */
.L_x_280:
[----:B------:R-:W-:Y:S05]  /*15550*/  BSYNC B1 ;  /* 0x0000000000017941 */ /* 0x000fea0003800000 */
.L_x_279:
        /* <DEDUP_REMOVED lines=13> */
.L_x_282:
[----:B------:R-:W-:Y:S05]  /*15630*/  BSYNC B1 ;  /* 0x0000000000017941 */ /* 0x000fea0003800000 */
.L_x_281:
        /* <DEDUP_REMOVED lines=13> */
.L_x_284:
[----:B------:R-:W-:Y:S05]  /*15710*/  BSYNC B1 ;  /* 0x0000000000017941 */ /* 0x000fea0003800000 */
.L_x_283:
        /* <DEDUP_REMOVED lines=13> */
.L_x_286:
[----:B------:R-:W-:Y:S05]  /*157f0*/  BSYNC B1 ;  /* 0x0000000000017941 */ /* 0x000fea0003800000 */
.L_x_285:
[----:B0-----:R-:W2:Y:S01]  /*15800*/  LDL.LU R3, [R1+0x250] ;  /* 0x0002500001037983 */ /* 0x001ea20000300800 */
[----:B-----5:R-:W-:Y:S01]  /*15810*/  LOP3.LUT R6, R6, 0xff, RZ, 0xc0, !PT ;  /* 0x000000ff06067812 */ /* 0x020fe200078ec0ff */
[----:B------:R-:W-:Y:S01]  /*15820*/  BSSY B1, `(.L_x_287) ;  /* 0x000000b000017945 */ /* 0x000fe20003800000 */
[----:B------:R-:W-:Y:S02]  /*15830*/  ISETP.LT.OR P1, PT, R0, 0xfa, !P1 ;  /* 0x000000fa0000780c */ /* 0x000fe40004f21670 */
[----:B------:R-:W-:Y:S02]  /*15840*/  F2FP.F16.E5M2.UNPACK_B R6, R6 ;  /* 0x00000006ff06723e */ /* 0x000fe400020004ff */
[----:B------:R-:W-:-:S03]  /*15850*/  PRMT R2, RZ, 0x7610, R2 ;  /* 0x00007610ff027816 */ /* 0x000fc60000000002 */
[----:B------:R-:W-:-:S05]  /*15860*/  HADD2.F32 R6, -RZ, R6.H0_H0 ;  /* 0x20000006ff067230 */ /* 0x000fca0000004100 */
[----:B------:R-:W-:-:S04]  /*15870*/  FMUL R6, R6, UR23 ;  /* 0x0000001706067c20 */ /* 0x000fc80008400000 */
[----:B--2---:R-:W-:-:S05]  /*15880*/  FFMA R6, R3, UR22, R6 ;  /* 0x0000001603067c23 */ /* 0x004fca0008000006 */
[----:B------:R-:W-:-:S05]  /*15890*/  F2FP.SATFINITE.E5M2.F32.PACK_AB_MERGE_C R3, RZ, R6, RZ ;  /* 0x00000006ff03723e */ /* 0x000fca00048060ff */
[----:B------:R0:W-:Y:S01]  /*158a0*/  @!P2 STG.E.U8 desc[UR20][R24.64+0xf8], R3 ;  /* 0x0000f8031800a986 */ /* 0x0001e2000c101114 */
[----:B------:R-:W-:Y:S05]  /*158b0*/  @P1 BRA `(.L_x_288) ;  /* 0x0000000000041947 */ /* 0x000fea0003800000 */
[----:B------:R2:W5:Y:S02]  /*158c0*/  LDG.E.U8 R2, desc[UR20][R4.64+0xf9] ;  /* 0x0000f91404027981 */ /* 0x000564000c1e1100 */
.L_x_288:
[----:B------:R-:W-:Y:S05]  /*158d0*/  BSYNC B1 ;  /* 0x0000000000017941 */ /* 0x000fea0003800000 */
.L_x_287:
[----:B------:R-:W2:Y:S01]  /*158e0*/  LDL.LU R7, [R1+0x254] ;  /* 0x0002540001077983 */ /* 0x000ea20000300800 */
[----:B-----5:R-:W-:Y:S01]  /*158f0*/  LOP3.LUT R2, R2, 0xff, RZ, 0xc0, !PT ;  /* 0x000000ff02027812 */ /* 0x020fe200078ec0ff */
[----:B------:R-:W-:Y:S01]  /*15900*/  BSSY B1, `(.L_x_289) ;  /* 0x0000013000017945 */ /* 0x000fe20003800000 */
[----:B--234-:R-:W-:Y:S02]  /*15910*/  IADD3 R5, P0, R33, 0x80, RZ ;  /* 0x0000008021057810 */ /* 0x01cfe40007f1e0ff */
[----:B------:R-:W-:-:S03]  /*15920*/  F2FP.F16.E5M2.UNPACK_B R2, R2 ;  /* 0x00000002ff02723e */ /* 0x000fc600020004ff */
[----:B0-----:R-:W-:Y:S01]  /*15930*/  IMAD.X R3, RZ, RZ, R35, P0 ;  /* 0x000000ffff037224 */ /* 0x001fe200000e0623 */
[----:B------:R-:W-:Y:S01]  /*15940*/  ISETP.GE.AND P0, PT, R32, 0x81, PT ;  /* 0x000000812000780c */ /* 0x000fe20003f06270 */
[----:B------:R-:W-:Y:S02]  /*15950*/  HADD2.F32 R2, -RZ, R2.H0_H0 ;  /* 0x20000002ff027230 */ /* 0x000fe40000004100 */
[----:B------:R-:W-:Y:S01]  /*15960*/  IMAD R6, R3, UR6, RZ ;  /* 0x0000000603067c24 */ /* 0x000fe2000f8e02ff */
[----:B------:R-:W-:Y:S02]  /*15970*/  ISETP.LT.OR P3, PT, R0, 0x1, !P0 ;  /* 0x000000010000780c */ /* 0x000fe40004761670 */
[----:B------:R-:W-:Y:S01]  /*15980*/  FMUL R4, R2, UR23 ;  /* 0x0000001702047c20 */ /* 0x000fe20008400000 */
[----:B------:R-:W-:-:S04]  /*15990*/  IMAD.WIDE.U32 R2, R5, UR6, R36 ;  /* 0x0000000605027c25 */ /* 0x000fc8000f8e0024 */
[----:B------:R-:W-:Y:S01]  /*159a0*/  IMAD R5, R5, UR7, R6 ;  /* 0x0000000705057c24 */ /* 0x000fe2000f8e0206 */
[----:B------:R-:W-:-:S04]  /*159b0*/  IADD3 R2, P2, R2, UR10, RZ ;  /* 0x0000000a02027c10 */ /* 0x000fc8000ff5e0ff */
[----:B------:R-:W-:Y:S01]  /*159c0*/  IADD3.X R3, R3, UR11, R5, P2, !PT ;  /* 0x0000000b03037c10 */ /* 0x000fe200097fe405 */
[----:B------:R-:W-:-:S05]  /*159d0*/  FFMA R4, R7, UR22, R4 ;  /* 0x0000001607047c23 */ /* 0x000fca0008000004 */
[----:B------:R-:W-:Y:S02]  /*159e0*/  F2FP.SATFINITE.E5M2.F32.PACK_AB_MERGE_C R7, RZ, R4, RZ ;  /* 0x00000004ff07723e */ /* 0x000fe400048060ff */
[----:B------:R-:W-:-:S03]  /*159f0*/  PRMT R4, RZ, 0x7610, R4 ;  /* 0x00007610ff047816 */ /* 0x000fc60000000004 */
[----:B------:R0:W-:Y:S01]  /*15a00*/  @!P1 STG.E.U8 desc[UR20][R24.64+0xf9], R7 ;  /* 0x0000f90718009986 */ /* 0x0001e2000c101114 */
[----:B------:R-:W-:Y:S05]  /*15a10*/  @P3 BRA `(.L_x_290) ;  /* 0x0000000000043947 */ /* 0x000fea0003800000 */
[----:B------:R2:W5:Y:S02]  /*15a20*/  LDG.E.U8 R4, desc[UR20][R2.64] ;  /* 0x0000001402047981 */ /* 0x000564000c1e1100 */
.L_x_290:
[----:B------:R-:W-:Y:S05]  /*15a30*/  BSYNC B1 ;  /* 0x0000000000017941 */ /* 0x000fea0003800000 */
.L_x_289:
[----:B------:R-:W3:Y:S01]  /*15a40*/  LDL.LU R5, [R1+0x258] ;  /* 0x0002580001057983 */ /* 0x000ee20000300800 */
        /* <DEDUP_REMOVED lines=12> */
.L_x_292:
[----:B------:R-:W-:Y:S05]  /*15b10*/  BSYNC B1 ;  /* 0x0000000000017941 */ /* 0x000fea0003800000 */
.L_x_291:
[----:B---3--:R-:W3:Y:S01]  /*15b20*/  LDL.LU R5, [R1+0x25c] ;  /* 0x00025c0001057983 */ /* 0x008ee20000300800 */
[----:B-----5:R-:W-:Y:S01]  /*15b30*/  LOP3.LUT R4, R4, 0xff, RZ, 0xc0, !PT ;  /* 0x000000ff04047812 */ /* 0x020fe200078ec0ff */
[----:B------:R-:W-:Y:S01]  /*15b40*/  BSSY B1, `(.L_x_293) ;  /* 0x0000013000017945 */ /* 0x000fe20003800000 */
[----:B------:R-:W-:Y:S02]  /*15b50*/  IADD3 R33, P1, R33, 0x88, RZ ;  /* 0x0000008821217810 */ /* 0x000fe40007f3e0ff */
[----:B------:R-:W-:Y:S02]  /*15b60*/  F2FP.F16.E5M2.UNPACK_B R4, R4 ;  /* 0x00000004ff04723e */ /* 0x000fe400020004ff */
[----:B------:R-:W-:Y:S01]  /*15b70*/  PRMT R6, RZ, 0x7610, R6 ;  /* 0x00007610ff067816 */ /* 0x000fe20000000006 */
[----:B------:R-:W-:Y:S01]  /*15b80*/  IMAD.X R34, RZ, RZ, R35, P1 ;  /* 0x000000ffff227224 */ /* 0x000fe200008e0623 */
[----:B------:R-:W-:Y:S01]  /*15b90*/  ISETP.GE.AND P1, PT, R32, 0x89, PT ;  /* 0x000000892000780c */ /* 0x000fe20003f26270 */
[----:B------:R-:W-:-:S02]  /*15ba0*/  HADD2.F32 R4, -RZ, R4.H0_H0 ;  /* 0x20000004ff047230 */ /* 0x000fc40000004100 */
[----:B------:R-:W-:Y:S01]  /*15bb0*/  IMAD R34, R34, UR6, RZ ;  /* 0x0000000622227c24 */ /* 0x000fe2000f8e02ff */
[----:B------:R-:W-:Y:S01]  /*15bc0*/  ISETP.LT.OR P5, PT, R0, 0x1, !P1 ;  /* 0x000000010000780c */ /* 0x000fe20004fa1670 */
[----:B------:R-:W-:-:S04]  /*15bd0*/  IMAD.WIDE.U32 R36, R33, UR6, R36 ;  /* 0x0000000621247c25 */ /* 0x000fc8000f8e0024 */
[----:B------:R-:W-:Y:S01]  /*15be0*/  FMUL R4, R4, UR23 ;  /* 0x0000001704047c20 */ /* 0x000fe20008400000 */
[----:B------:R-:W-:-:S03]  /*15bf0*/  IMAD R33, R33, UR7, R34 ;  /* 0x0000000721217c24 */ /* 0x000fc6000f8e0222 */
[----:B---3--:R-:W-:Y:S01]  /*15c00*/  FFMA R5, R5, UR22, R4 ;  /* 0x0000001605057c23 */ /* 0x008fe20008000004 */
[----:B------:R-:W-:-:S04]  /*15c10*/  IADD3 R4, P3, R36, UR10, RZ ;  /* 0x0000000a24047c10 */ /* 0x000fc8000ff7e0ff */
[----:B0-----:R-:W-:Y:S02]  /*15c20*/  F2FP.SATFINITE.E5M2.F32.PACK_AB_MERGE_C R7, RZ, R5, RZ ;  /* 0x00000005ff07723e */ /* 0x001fe400048060ff */
[----:B------:R-:W-:-:S03]  /*15c30*/  IADD3.X R5, R37, UR11, R33, P3, !PT ;  /* 0x0000000b25057c10 */ /* 0x000fc60009ffe421 */
[----:B------:R0:W-:Y:S01]  /*15c40*/  @!P2 STG.E.U8 desc[UR20][R28.64+0x1], R7 ;  /* 0x000001071c00a986 */ /* 0x0001e2000c101114 */
[----:B------:R-:W-:Y:S05]  /*15c50*/  @P5 BRA `(.L_x_294) ;  /* 0x0000000000045947 */ /* 0x000fea0003800000 */
[----:B------:R3:W5:Y:S02]  /*15c60*/  LDG.E.U8 R6, desc[UR20][R4.64] ;  /* 0x0000001404067981 */ /* 0x000764000c1e1100 */
.L_x_294:
[----:B------:R-:W-:Y:S05]  /*15c70*/  BSYNC B1 ;  /* 0x0000000000017941 */ /* 0x000fea0003800000 */
.L_x_293:
        /* <DEDUP_REMOVED lines=13> */
.L_x_296:
[----:B------:R-:W-:Y:S05]  /*15d50*/  BSYNC B1 ;  /* 0x0000000000017941 */ /* 0x000fea0003800000 */
.L_x_295:
        /* <DEDUP_REMOVED lines=13> */
.L_x_298:
[----:B------:R-:W-:Y:S05]  /*15e30*/  BSYNC B1 ;  /* 0x0000000000017941 */ /* 0x000fea0003800000 */
.L_x_297:
        /* <DEDUP_REMOVED lines=13> */
.L_x_300:
[----:B------:R-:W-:Y:S05]  /*15f10*/  BSYNC B1 ;  /* 0x0000000000017941 */ /* 0x000fea0003800000 */
.L_x_299:
        /* <DEDUP_REMOVED lines=13> */
.L_x_302:
[----:B------:R-:W-:Y:S05]  /*15ff0*/  BSYNC B1 ;  /* 0x0000000000017941 */ /* 0x000fea0003800000 */
.L_x_301:
        /* <DEDUP_REMOVED lines=13> */
.L_x_304:
[----:B------:R-:W-:Y:S05]  /*160d0*/  BSYNC B1 ;  /* 0x0000000000017941 */ /* 0x000fea0003800000 */
.L_x_303:
        /* <DEDUP_REMOVED lines=13> */
.L_x_306:
[----:B------:R-:W-:Y:S05]  /*161b0*/  BSYNC B1 ;  /* 0x0000000000017941 */ /* 0x000fea0003800000 */
.L_x_305:
        /* <DEDUP_REMOVED lines=13> */
.L_x_308:
[----:B------:R-:W-:Y:S05]  /*16290*/  BSYNC B1 ;  /* 0x0000000000017941 */ /* 0x000fea0003800000 */
.L_x_307:
        /* <DEDUP_REMOVED lines=13> */
.L_x_310:
[----:B------:R-:W-:Y:S05]  /*16370*/  BSYNC B1 ;  /* 0x0000000000017941 */ /* 0x000fea0003800000 */
.L_x_309:
        /* <DEDUP_REMOVED lines=13> */
.L_x_312:
[----:B------:R-:W-:Y:S05]  /*16450*/  BSYNC B1 ;  /* 0x0000000000017941 */ /* 0x000fea0003800000 */
.L_x_311:
        /* <DEDUP_REMOVED lines=13> */
.L_x_314:
[----:B------:R-:W-:Y:S05]  /*16530*/  BSYNC B1 ;  /* 0x0000000000017941 */ /* 0x000fea0003800000 */
.L_x_313:
        /* <DEDUP_REMOVED lines=13> */
.L_x_316:
[----:B------:R-:W-:Y:S05]  /*16610*/  BSYNC B1 ;  /* 0x0000000000017941 */ /* 0x000fea0003800000 */
.L_x_315:
        /* <DEDUP_REMOVED lines=13> */
.L_x_318:
[----:B------:R-:W-:Y:S05]  /*166f0*/  BSYNC B1 ;  /* 0x0000000000017941 */ /* 0x000fea0003800000 */
.L_x_317:
        /* <DEDUP_REMOVED lines=13> */
.L_x_320:
[----:B------:R-:W-:Y:S05]  /*167d0*/  BSYNC B1 ;  /* 0x0000000000017941 */ /* 0x000fea0003800000 */
.L_x_319:
        /* <DEDUP_REMOVED lines=13> */
.L_x_322:
[----:B------:R-:W-:Y:S05]  /*168b0*/  BSYNC B1 ;  /* 0x0000000000017941 */ /* 0x000fea0003800000 */
.L_x_321:
        /* <DEDUP_REMOVED lines=13> */
.L_x_324:
[----:B------:R-:W-:Y:S05]  /*16990*/  BSYNC B1 ;  /* 0x0000000000017941 */ /* 0x000fea0003800000 */
.L_x_323:
        /* <DEDUP_REMOVED lines=13> */
.L_x_326:
[----:B------:R-:W-:Y:S05]  /*16a70*/  BSYNC B1 ;  /* 0x0000000000017941 */ /* 0x000fea0003800000 */
.L_x_325:
        /* <DEDUP_REMOVED lines=13> */
.L_x_328:
[----:B------:R-:W-:Y:S05]  /*16b50*/  BSYNC B1 ;  /* 0x0000000000017941 */ /* 0x000fea0003800000 */
.L_x_327:
        /* <DEDUP_REMOVED lines=13> */
.L_x_330:
[----:B------:R-:W-:Y:S05]  /*16c30*/  BSYNC B1 ;  /* 0x0000000000017941 */ /* 0x000fea0003800000 */
.L_x_329:
        /* <DEDUP_REMOVED lines=13> */
.L_x_332:
[----:B------:R-:W-:Y:S05]  /*16d10*/  BSYNC B1 ;  /* 0x0000000000017941 */ /* 0x000fea0003800000 */
.L_x_331:
        /* <DEDUP_REMOVED lines=13> */
.L_x_334:
[----:B------:R-:W-:Y:S05]  /*16df0*/  BSYNC B1 ;  /* 0x0000000000017941 */ /* 0x000fea0003800000 */
.L_x_333:
        /* <DEDUP_REMOVED lines=13> */
.L_x_336:
[----:B------:R-:W-:Y:S05]  /*16ed0*/  BSYNC B1 ;  /* 0x0000000000017941 */ /* 0x000fea0003800000 */
.L_x_335:
        /* <DEDUP_REMOVED lines=13> */
.L_x_338:
[----:B------:R-:W-:Y:S05]  /*16fb0*/  BSYNC B1 ;  /* 0x0000000000017941 */ /* 0x000fea0003800000 */
.L_x_337:
        /* <DEDUP_REMOVED lines=13> */
.L_x_340:
[----:B------:R-:W-:Y:S05]  /*17090*/  BSYNC B1 ;  /* 0x0000000000017941 */ /* 0x000fea0003800000 */
.L_x_339:
        /* <DEDUP_REMOVED lines=13> */
.L_x_342:
[----:B------:R-:W-:Y:S05]  /*17170*/  BSYNC B1 ;  /* 0x0000000000017941 */ /* 0x000fea0003800000 */
.L_x_341:
        /* <DEDUP_REMOVED lines=13> */
.L_x_344:
[----:B------:R-:W-:Y:S05]  /*17250*/  BSYNC B1 ;  /* 0x0000000000017941 */ /* 0x000fea0003800000 */
.L_x_343:
        /* <DEDUP_REMOVED lines=13> */
.L_x_346:
[----:B------:R-:W-:Y:S05]  /*17330*/  BSYNC B1 ;  /* 0x0000000000017941 */ /* 0x000fea0003800000 */
.L_x_345:
        /* <DEDUP_REMOVED lines=13> */
.L_x_348:
[----:B------:R-:W-:Y:S05]  /*17410*/  BSYNC B1 ;  /* 0x0000000000017941 */ /* 0x000fea0003800000 */
.L_x_347:
        /* <DEDUP_REMOVED lines=13> */
.L_x_350:
[----:B------:R-:W-:Y:S05]  /*174f0*/  BSYNC B1 ;  /* 0x0000000000017941 */ /* 0x000fea0003800000 */
.L_x_349:
        /* <DEDUP_REMOVED lines=13> */
.L_x_352:
[----:B------:R-:W-:Y:S05]  /*175d0*/  BSYNC B1 ;  /* 0x0000000000017941 */ /* 0x000fea0003800000 */
.L_x_351:
        /* <DEDUP_REMOVED lines=13> */
.L_x_354:
[----:B------:R-:W-:Y:S05]  /*176b0*/  BSYNC B1 ;  /* 0x0000000000017941 */ /* 0x000fea0003800000 */
.L_x_353:
        /* <DEDUP_REMOVED lines=13> */
.L_x_356:
[----:B------:R-:W-:Y:S05]  /*17790*/  BSYNC B1 ;  /* 0x0000000000017941 */ /* 0x000fea0003800000 */
.L_x_355:
        /* <DEDUP_REMOVED lines=13> */
.L_x_358:
[----:B------:R-:W-:Y:S05]  /*17870*/  BSYNC B1 ;  /* 0x0000000000017941 */ /* 0x000fea0003800000 */
.L_x_357:
        /* <DEDUP_REMOVED lines=13> */
.L_x_360:
[----:B------:R-:W-:Y:S05]  /*17950*/  BSYNC B1 ;  /* 0x0000000000017941 */ /* 0x000fea0003800000 */
.L_x_359:
        /* <DEDUP_REMOVED lines=13> */
.L_x_362:
[----:B------:R-:W-:Y:S05]  /*17a30*/  BSYNC B1 ;  /* 0x0000000000017941 */ /* 0x000fea0003800000 */
.L_x_361:
        /* <DEDUP_REMOVED lines=13> */
.L_x_364:
[----:B------:R-:W-:Y:S05]  /*17b10*/  BSYNC B1 ;  /* 0x0000000000017941 */ /* 0x000fea0003800000 */
.L_x_363:
        /* <DEDUP_REMOVED lines=13> */
.L_x_366:
[----:B------:R-:W-:Y:S05]  /*17bf0*/  BSYNC B1 ;  /* 0x0000000000017941 */ /* 0x000fea0003800000 */
.L_x_365:
        /* <DEDUP_REMOVED lines=13> */
.L_x_368:
[----:B------:R-:W-:Y:S05]  /*17cd0*/  BSYNC B1 ;  /* 0x0000000000017941 */ /* 0x000fea0003800000 */
.L_x_367:
        /* <DEDUP_REMOVED lines=13> */
.L_x_370:
[----:B------:R-:W-:Y:S05]  /*17db0*/  BSYNC B1 ;  /* 0x0000000000017941 */ /* 0x000fea0003800000 */
.L_x_369:
        /* <DEDUP_REMOVED lines=13> */
.L_x_372:
[----:B------:R-:W-:Y:S05]  /*17e90*/  BSYNC B1 ;  /* 0x0000000000017941 */ /* 0x000fea0003800000 */
.L_x_371:
        /* <DEDUP_REMOVED lines=13> */
.L_x_374:
[----:B------:R-:W-:Y:S05]  /*17f70*/  BSYNC B1 ;  /* 0x0000000000017941 */ /* 0x000fea0003800000 */
.L_x_373:
        /* <DEDUP_REMOVED lines=13> */
.L_x_376:
[----:B------:R-:W-:Y:S05]  /*18050*/  BSYNC B1 ;  /* 0x0000000000017941 */ /* 0x000fea0003800000 */
.L_x_375:
        /* <DEDUP_REMOVED lines=13> */
.L_x_378:
[----:B------:R-:W-:Y:S05]  /*18130*/  BSYNC B1 ;  /* 0x0000000000017941 */ /* 0x000fea0003800000 */
.L_x_377:
        /* <DEDUP_REMOVED lines=13> */
.L_x_380:
[----:B------:R-:W-:Y:S05]  /*18210*/  BSYNC B1 ;  /* 0x0000000000017941 */ /* 0x000fea0003800000 */
.L_x_379:
        /* <DEDUP_REMOVED lines=13> */
.L_x_382:
[----:B------:R-:W-:Y:S05]  /*182f0*/  BSYNC B1 ;  /* 0x0000000000017941 */ /* 0x000fea0003800000 */
.L_x_381:
        /* <DEDUP_REMOVED lines=13> */
.L_x_384:
[----:B------:R-:W-:Y:S05]  /*183d0*/  BSYNC B1 ;  /* 0x0000000000017941 */ /* 0x000fea0003800000 */
.L_x_383:
        /* <DEDUP_REMOVED lines=13> */
.L_x_386:
[----:B------:R-:W-:Y:S05]  /*184b0*/  BSYNC B1 ;  /* 0x0000000000017941 */ /* 0x000fea0003800000 */
.L_x_385:
        /* <DEDUP_REMOVED lines=13> */
.L_x_388:
[----:B------:R-:W-:Y:S05]  /*18590*/  BSYNC B1 ;  /* 0x0000000000017941 */ /* 0x000fea0003800000 */
.L_x_387:
        /* <DEDUP_REMOVED lines=13> */
.L_x_390:
[----:B------:R-:W-:Y:S05]  /*18670*/  BSYNC B1 ;  /* 0x0000000000017941 */ /* 0x000fea0003800000 */
.L_x_389:
        /* <DEDUP_REMOVED lines=13> */
.L_x_392:
[----:B------:R-:W-:Y:S05]  /*18750*/  BSYNC B1 ;  /* 0x0000000000017941 */ /* 0x000fea0003800000 */
.L_x_391:
        /* <DEDUP_REMOVED lines=13> */
.L_x_394:
[----:B------:R-:W-:Y:S05]  /*18830*/  BSYNC B1 ;  /* 0x0000000000017941 */ /* 0x000fea0003800000 */
.L_x_393:
        /* <DEDUP_REMOVED lines=13> */
.L_x_396:
[----:B------:R-:W-:Y:S05]  /*18910*/  BSYNC B1 ;  /* 0x0000000000017941 */ /* 0x000fea0003800000 */
.L_x_395:
        /* <DEDUP_REMOVED lines=13> */
.L_x_398:
[----:B------:R-:W-:Y:S05]  /*189f0*/  BSYNC B1 ;  /* 0x0000000000017941 */ /* 0x000fea0003800000 */
.L_x_397:
        /* <DEDUP_REMOVED lines=13> */
.L_x_400:
[----:B------:R-:W-:Y:S05]  /*18ad0*/  BSYNC B1 ;  /* 0x0000000000017941 */ /* 0x000fea0003800000 */
.L_x_399:
        /* <DEDUP_REMOVED lines=13> */
.L_x_402:
[----:B------:R-:W-:Y:S05]  /*18bb0*/  BSYNC B1 ;  /* 0x0000000000017941 */ /* 0x000fea0003800000 */
.L_x_401:
        /* <DEDUP_REMOVED lines=13> */
.L_x_404:
[----:B------:R-:W-:Y:S05]  /*18c90*/  BSYNC B1 ;  /* 0x0000000000017941 */ /* 0x000fea0003800000 */
.L_x_403:
        /* <DEDUP_REMOVED lines=13> */
.L_x_406:
[----:B------:R-:W-:Y:S05]  /*18d70*/  BSYNC B1 ;  /* 0x0000000000017941 */ /* 0x000fea0003800000 */
.L_x_405:
        /* <DEDUP_REMOVED lines=13> */
.L_x_408:
[----:B------:R-:W-:Y:S05]  /*18e50*/  BSYNC B1 ;  /* 0x0000000000017941 */ /* 0x000fea0003800000 */
.L_x_407:
        /* <DEDUP_REMOVED lines=13> */
.L_x_410:
[----:B------:R-:W-:Y:S05]  /*18f30*/  BSYNC B1 ;  /* 0x0000000000017941 */ /* 0x000fea0003800000 */
.L_x_409:
        /* <DEDUP_REMOVED lines=13> */
.L_x_412:
[----:B------:R-:W-:Y:S05]  /*19010*/  BSYNC B1 ;  /* 0x0000000000017941 */ /* 0x000fea0003800000 */
.L_x_411:
        /* <DEDUP_REMOVED lines=13> */
.L_x_414:
[----:B------:R-:W-:Y:S05]  /*190f0*/  BSYNC B1 ;  /* 0x0000000000017941 */ /* 0x000fea0003800000 */
.L_x_413:
        /* <DEDUP_REMOVED lines=13> */
.L_x_416:
[----:B------:R-:W-:Y:S05]  /*191d0*/  BSYNC B1 ;  /* 0x0000000000017941 */ /* 0x000fea0003800000 */
.L_x_415:
        /* <DEDUP_REMOVED lines=13> */
.L_x_418:
[----:B------:R-:W-:Y:S05]  /*192b0*/  BSYNC B1 ;  /* 0x0000000000017941 */ /* 0x000fea0003800000 */
.L_x_417:
        /* <DEDUP_REMOVED lines=13> */
.L_x_420:
[----:B------:R-:W-:Y:S05]  /*19390*/  BSYNC B1 ;  /* 0x0000000000017941 */ /* 0x000fea0003800000 */
.L_x_419:
        /* <DEDUP_REMOVED lines=13> */
.L_x_422:
[----:B------:R-:W-:Y:S05]  /*19470*/  BSYNC B1 ;  /* 0x0000000000017941 */ /* 0x000fea0003800000 */
.L_x_421:
        /* <DEDUP_REMOVED lines=13> */
.L_x_424:
[----:B------:R-:W-:Y:S05]  /*19550*/  BSYNC B1 ;  /* 0x0000000000017941 */ /* 0x000fea0003800000 */
.L_x_423:
        /* <DEDUP_REMOVED lines=13> */
.L_x_426:
[----:B------:R-:W-:Y:S05]  /*19630*/  BSYNC B1 ;  /* 0x0000000000017941 */ /* 0x000fea0003800000 */
.L_x_425:
        /* <DEDUP_REMOVED lines=13> */
.L_x_428:
[----:B------:R-:W-:Y:S05]  /*19710*/  BSYNC B1 ;  /* 0x0000000000017941 */ /* 0x000fea0003800000 */
.L_x_427:
        /* <DEDUP_REMOVED lines=13> */
.L_x_430:
[----:B------:R-:W-:Y:S05]  /*197f0*/  BSYNC B1 ;  /* 0x0000000000017941 */ /* 0x000fea0003800000 */
.L_x_429:
        /* <DEDUP_REMOVED lines=13> */
.L_x_432:
[----:B------:R-:W-:Y:S05]  /*198d0*/  BSYNC B1 ;  /* 0x0000000000017941 */ /* 0x000fea0003800000 */
.L_x_431:
        /* <DEDUP_REMOVED lines=13> */
.L_x_434:
[----:B------:R-:W-:Y:S05]  /*199b0*/  BSYNC B1 ;  /* 0x0000000000017941 */ /* 0x000fea0003800000 */
.L_x_433:
        /* <DEDUP_REMOVED lines=13> */
.L_x_436:
[----:B------:R-:W-:Y:S05]  /*19a90*/  BSYNC B1 ;  /* 0x0000000000017941 */ /* 0x000fea0003800000 */
.L_x_435:
        /* <DEDUP_REMOVED lines=13> */
.L_x_438:
[----:B------:R-:W-:Y:S05]  /*19b70*/  BSYNC B1 ;  /* 0x0000000000017941 */ /* 0x000fea0003800000 */
.L_x_437:
        /* <DEDUP_REMOVED lines=13> */
.L_x_440:
[----:B------:R-:W-:Y:S05]  /*19c50*/  BSYNC B1 ;  /* 0x0000000000017941 */ /* 0x000fea0003800000 */
.L_x_439:
        /* <DEDUP_REMOVED lines=13> */
.L_x_442:
[----:B------:R-:W-:Y:S05]  /*19d30*/  BSYNC B1 ;  /* 0x0000000000017941 */ /* 0x000fea0003800000 */
.L_x_441:
        /* <DEDUP_REMOVED lines=13> */
.L_x_444:
[----:B------:R-:W-:Y:S05]  /*19e10*/  BSYNC B1 ;  /* 0x0000000000017941 */ /* 0x000fea0003800000 */
.L_x_443:
        /* <DEDUP_REMOVED lines=13> */
.L_x_446:
[----:B------:R-:W-:Y:S05]  /*19ef0*/  BSYNC B1 ;  /* 0x0000000000017941 */ /* 0x000fea0003800000 */
.L_x_445:
        /* <DEDUP_REMOVED lines=13> */
.L_x_448:
[----:B------:R-:W-:Y:S05]  /*19fd0*/  BSYNC B1 ;  /* 0x0000000000017941 */ /* 0x000fea0003800000 */
.L_x_447:
        /* <DEDUP_REMOVED lines=13> */
.L_x_450:
[----:B------:R-:W-:Y:S05]  /*1a0b0*/  BSYNC B1 ;  /* 0x0000000000017941 */ /* 0x000fea0003800000 */
.L_x_449:
        /* <DEDUP_REMOVED lines=13> */
.L_x_452:
[----:B------:R-:W-:Y:S05]  /*1a190*/  BSYNC B1 ;  /* 0x0000000000017941 */ /* 0x000fea0003800000 */
.L_x_451:
        /* <DEDUP_REMOVED lines=13> */
.L_x_454:
[----:B------:R-:W-:Y:S05]  /*1a270*/  BSYNC B1 ;  /* 0x0000000000017941 */ /* 0x000fea0003800000 */
.L_x_453:
        /* <DEDUP_REMOVED lines=13> */
.L_x_456:
[----:B------:R-:W-:Y:S05]  /*1a350*/  BSYNC B1 ;  /* 0x0000000000017941 */ /* 0x000fea0003800000 */
.L_x_455:
        /* <DEDUP_REMOVED lines=13> */
.L_x_458:
[----:B------:R-:W-:Y:S05]  /*1a430*/  BSYNC B1 ;  /* 0x0000000000017941 */ /* 0x000fea0003800000 */
.L_x_457:
        /* <DEDUP_REMOVED lines=13> */
.L_x_460:
[----:B------:R-:W-:Y:S05]  /*1a510*/  BSYNC B1 ;  /* 0x0000000000017941 */ /* 0x000fea0003800000 */
.L_x_459:
        /* <DEDUP_REMOVED lines=13> */
.L_x_462:
[----:B------:R-:W-:Y:S05]  /*1a5f0*/  BSYNC B1 ;  /* 0x0000000000017941 */ /* 0x000fea0003800000 */
.L_x_461:
        /* <DEDUP_REMOVED lines=13> */
.L_x_464:
[----:B------:R-:W-:Y:S05]  /*1a6d0*/  BSYNC B1 ;  /* 0x0000000000017941 */ /* 0x000fea0003800000 */
.L_x_463:
        /* <DEDUP_REMOVED lines=13> */
.L_x_466:
[----:B------:R-:W-:Y:S05]  /*1a7b0*/  BSYNC B1 ;  /* 0x0000000000017941 */ /* 0x000fea0003800000 */
.L_x_465:
        /* <DEDUP_REMOVED lines=13> */
.L_x_468:
[----:B------:R-:W-:Y:S05]  /*1a890*/  BSYNC B1 ;  /* 0x0000000000017941 */ /* 0x000fea0003800000 */
.L_x_467:
        /* <DEDUP_REMOVED lines=13> */
.L_x_470:
[----:B------:R-:W-:Y:S05]  /*1a970*/  BSYNC B1 ;  /* 0x0000000000017941 */ /* 0x000fea0003800000 */
.L_x_469:
        /* <DEDUP_REMOVED lines=13> */
.L_x_472:
[----:B------:R-:W-:Y:S05]  /*1aa50*/  BSYNC B1 ;  /* 0x0000000000017941 */ /* 0x000fea0003800000 */
.L_x_471:
        /* <DEDUP_REMOVED lines=13> */
.L_x_474:
[----:B------:R-:W-:Y:S05]  /*1ab30*/  BSYNC B1 ;  /* 0x0000000000017941 */ /* 0x000fea0003800000 */
.L_x_473:
        /* <DEDUP_REMOVED lines=13> */
.L_x_476:
[----:B------:R-:W-:Y:S05]  /*1ac10*/  BSYNC B1 ;  /* 0x0000000000017941 */ /* 0x000fea0003800000 */
.L_x_475:
        /* <DEDUP_REMOVED lines=13> */
.L_x_478:
[----:B------:R-:W-:Y:S05]  /*1acf0*/  BSYNC B1 ;  /* 0x0000000000017941 */ /* 0x000fea0003800000 */
.L_x_477:
        /* <DEDUP_REMOVED lines=13> */
.L_x_480:
[----:B------:R-:W-:Y:S05]  /*1add0*/  BSYNC B1 ;  /* 0x0000000000017941 */ /* 0x000fea0003800000 */
.L_x_479:
        /* <DEDUP_REMOVED lines=13> */
.L_x_482:
[----:B------:R-:W-:Y:S05]  /*1aeb0*/  BSYNC B1 ;  /* 0x0000000000017941 */ /* 0x000fea0003800000 */
.L_x_481:
        /* <DEDUP_REMOVED lines=13> */
.L_x_484:
[----:B------:R-:W-:Y:S05]  /*1af90*/  BSYNC B1 ;  /* 0x0000000000017941 */ /* 0x000fea0003800000 */
.L_x_483:
        /* <DEDUP_REMOVED lines=13> */
.L_x_486:
[----:B------:R-:W-:Y:S05]  /*1b070*/  BSYNC B1 ;  /* 0x0000000000017941 */ /* 0x000fea0003800000 */
.L_x_485:
        /* <DEDUP_REMOVED lines=13> */
.L_x_488:
[----:B------:R-:W-:Y:S05]  /*1b150*/  BSYNC B1 ;  /* 0x0000000000017941 */ /* 0x000fea0003800000 */
.L_x_487:
        /* <DEDUP_REMOVED lines=13> */
.L_x_490:
[----:B------:R-:W-:Y:S05]  /*1b230*/  BSYNC B1 ;  /* 0x0000000000017941 */ /* 0x000fea0003800000 */
.L_x_489:
        /* <DEDUP_REMOVED lines=13> */
.L_x_492:
[----:B------:R-:W-:Y:S05]  /*1b310*/  BSYNC B1 ;  /* 0x0000000000017941 */ /* 0x000fea0003800000 */
.L_x_491:
        /* <DEDUP_REMOVED lines=13> */
.L_x_494:
[----:B------:R-:W-:Y:S05]  /*1b3f0*/  BSYNC B1 ;  /* 0x0000000000017941 */ /* 0x000fea0003800000 */
.L_x_493:
        /* <DEDUP_REMOVED lines=13> */
.L_x_496:
[----:B------:R-:W-:Y:S05]  /*1b4d0*/  BSYNC B1 ;  /* 0x0000000000017941 */ /* 0x000fea0003800000 */
.L_x_495:
        /* <DEDUP_REMOVED lines=13> */
.L_x_498:
[----:B------:R-:W-:Y:S05]  /*1b5b0*/  BSYNC B1 ;  /* 0x0000000000017941 */ /* 0x000fea0003800000 */
.L_x_497:
        /* <DEDUP_REMOVED lines=13> */
.L_x_500:
[----:B------:R-:W-:Y:S05]  /*1b690*/  BSYNC B1 ;  /* 0x0000000000017941 */ /* 0x000fea0003800000 */
.L_x_499:
        /* <DEDUP_REMOVED lines=13> */
.L_x_502:
[----:B------:R-:W-:Y:S05]  /*1b770*/  BSYNC B1 ;  /* 0x0000000000017941 */ /* 0x000fea0003800000 */
.L_x_501:
        /* <DEDUP_REMOVED lines=13> */
.L_x_504:
[----:B------:R-:W-:Y:S05]  /*1b850*/  BSYNC B1 ;  /* 0x0000000000017941 */ /* 0x000fea0003800000 */
.L_x_503:
        /* <DEDUP_REMOVED lines=13> */
.L_x_506:
[----:B------:R-:W-:Y:S05]  /*1b930*/  BSYNC B1 ;  /* 0x0000000000017941 */ /* 0x000fea0003800000 */
.L_x_505:
        /* <DEDUP_REMOVED lines=13> */
.L_x_508:
[----:B------:R-:W-:Y:S05]  /*1ba10*/  BSYNC B1 ;  /* 0x0000000000017941 */ /* 0x000fea0003800000 */
.L_x_507:
        /* <DEDUP_REMOVED lines=13> */
.L_x_510:
[----:B------:R-:W-:Y:S05]  /*1baf0*/  BSYNC B1 ;  /* 0x0000000000017941 */ /* 0x000fea0003800000 */
.L_x_509:
        /* <DEDUP_REMOVED lines=13> */
.L_x_512:
[----:B------:R-:W-:Y:S05]  /*1bbd0*/  BSYNC B1 ;  /* 0x0000000000017941 */ /* 0x000fea0003800000 */
.L_x_511:
        /* <DEDUP_REMOVED lines=13> */
.L_x_514:
[----:B------:R-:W-:Y:S05]  /*1bcb0*/  BSYNC B1 ;  /* 0x0000000000017941 */ /* 0x000fea0003800000 */
.L_x_513:
        /* <DEDUP_REMOVED lines=13> */
.L_x_516:
[----:B------:R-:W-:Y:S05]  /*1bd90*/  BSYNC B1 ;  /* 0x0000000000017941 */ /* 0x000fea0003800000 */
.L_x_515:
        /* <DEDUP_REMOVED lines=13> */
.L_x_518:
[----:B------:R-:W-:Y:S05]  /*1be70*/  BSYNC B1 ;  /* 0x0000000000017941 */ /* 0x000fea0003800000 */
.L_x_517:
        /* <DEDUP_REMOVED lines=13> */
.L_x_520:
[----:B------:R-:W-:Y:S05]  /*1bf50*/  BSYNC B1 ;  /* 0x0000000000017941 */ /* 0x000fea0003800000 */
.L_x_519:
        /* <DEDUP_REMOVED lines=13> */
.L_x_522:
[----:B------:R-:W-:Y:S05]  /*1c030*/  BSYNC B1 ;  /* 0x0000000000017941 */ /* 0x000fea0003800000 */
.L_x_521:
        /* <DEDUP_REMOVED lines=13> */
.L_x_524:
[----:B------:R-:W-:Y:S05]  /*1c110*/  BSYNC B1 ;  /* 0x0000000000017941 */ /* 0x000fea0003800000 */
.L_x_523:
        /* <DEDUP_REMOVED lines=13> */
.L_x_526:
[----:B------:R-:W-:Y:S05]  /*1c1f0*/  BSYNC B1 ;  /* 0x0000000000017941 */ /* 0x000fea0003800000 */
.L_x_525:
        /* <DEDUP_REMOVED lines=13> */
.L_x_528:
[----:B------:R-:W-:Y:S05]  /*1c2d0*/  BSYNC B1 ;  /* 0x0000000000017941 */ /* 0x000fea0003800000 */
.L_x_527:
        /* <DEDUP_REMOVED lines=13> */
.L_x_530:
[----:B------:R-:W-:Y:S05]  /*1c3b0*/  BSYNC B1 ;  /* 0x0000000000017941 */ /* 0x000fea0003800000 */
.L_x_529:
        /* <DEDUP_REMOVED lines=13> */
.L_x_532:
[----:B------:R-:W-:Y:S05]  /*1c490*/  BSYNC B1 ;  /* 0x0000000000017941 */ /* 0x000fea0003800000 */
.L_x_531:
        /* <DEDUP_REMOVED lines=13> */
.L_x_534:
[----:B------:R-:W-:Y:S05]  /*1c570*/  BSYNC B1 ;  /* 0x0000000000017941 */ /* 0x000fea0003800000 */
.L_x_533:
        /* <DEDUP_REMOVED lines=13> */
.L_x_536:
[----:B------:R-:W-:Y:S05]  /*1c650*/  BSYNC B1 ;  /* 0x0000000000017941 */ /* 0x000fea0003800000 */
.L_x_535:
        /* <DEDUP_REMOVED lines=13> */
.L_x_538:
[----:B------:R-:W-:Y:S05]  /*1c730*/  BSYNC B1 ;  /* 0x0000000000017941 */ /* 0x000fea0003800000 */
.L_x_537:
        /* <DEDUP_REMOVED lines=13> */
.L_x_540:
[----:B------:R-:W-:Y:S05]  /*1c810*/  BSYNC B1 ;  /* 0x0000000000017941 */ /* 0x000fea0003800000 */
.L_x_539:
[----:B--234-:R-:W2:Y:S01]  /*1c820*/  LDL.LU R3, [R1+0x44c] ;  /* 0x00044c0001037983 */ /* 0x01cea20000300800 */
        /* <DEDUP_REMOVED lines=12> */
.L_x_542:
[----:B------:R-:W-:Y:S05]  /*1c8f0*/  BSYNC B1 ;  /* 0x0000000000017941 */ /* 0x000fea0003800000 */
.L_x_541:
[----:B--2---:R-:W2:Y:S01]  /*1c900*/  LDL.LU R3, [R1+0x450] ;  /* 0x0004500001037983 */ /* 0x004ea20000300800 */
        /* <DEDUP_REMOVED lines=12> */
.L_x_544:
[----:B------:R-:W-:Y:S05]  /*1c9d0*/  BSYNC B1 ;  /* 0x0000000000017941 */ /* 0x000fea0003800000 */
.L_x_543:
[----:B------:R-:W-:Y:S05]  /*1c9e0*/  @P1 BRA `(.L_x_545) ;  /* 0x00000048008c1947 */ /* 0x000fea0003800000 */
[----:B------:R-:W2:Y:S01]  /*1c9f0*/  LDL.LU R2, [R1+0x454] ;  /* 0x0004540001027983 */ /* 0x000ea20000300800 */
[----:B-----5:R-:W-:-:S04]  /*1ca00*/  LOP3.LUT R0, R0, 0xff, RZ, 0xc0, !PT ;  /* 0x000000ff00007812 */ /* 0x020fc800078ec0ff */
[----:B------:R-:W-:-:S05]  /*1ca10*/  F2FP.F16.E5M2.UNPACK_B R0, R0 ;  /* 0x00000000ff00723e */ /* 0x000fca00020004ff */
[----:B------:R-:W-:-:S05]  /*1ca20*/  HADD2.F32 R0, -RZ, R0.H0_H0 ;  /* 0x20000000ff007230 */ /* 0x000fca0000004100 */
[----:B------:R-:W-:-:S04]  /*1ca30*/  FMUL R0, R0, UR23 ;  /* 0x0000001700007c20 */ /* 0x000fc80008400000 */
[----:B--2---:R-:W-:-:S05]  /*1ca40*/  FFMA R0, R2, UR22, R0 ;  /* 0x0000001602007c23 */ /* 0x004fca0008000000 */
[----:B------:R-:W-:-:S05]  /*1ca50*/  F2FP.SATFINITE.E5M2.F32.PACK_AB_MERGE_C R3, RZ, R0, RZ ;  /* 0x00000000ff03723e */ /* 0x000fca00048060ff */
[----:B------:R2:W-:Y:S01]  /*1ca60*/  STG.E.U8 desc[UR20][R26.64+0xf9], R3 ;  /* 0x0000f9031a007986 */ /* 0x0005e2000c101114 */
[----:B------:R-:W-:Y:S05]  /*1ca70*/  BRA `(.L_x_545) ;  /* 0x0000004800687947 */ /* 0x000fea0003800000 */
.L_x_32:
[----:B------:R-:W-:Y:S01]  /*1ca80*/  ISETP.GE.AND P3, PT, R32, 0x1, PT ;  /* 0x000000012000780c */ /* 0x000fe20003f66270 */
[----:B------:R-:W-:Y:S01]  /*1ca90*/  FMUL R4, R4, UR22 ;  /* 0x0000001604047c20 */ /* 0x000fe20008400000 */
[----:B------:R-:W2:Y:S02]  /*1caa0*/  LDL.LU R35, [R1+0x200] ;  /* 0x0002000001237983 */ /* 0x000ea40000300800 */
[----:B------:R-:W-:Y:S02]  /*1cab0*/  ISETP.LT.OR P0, PT, R0, 0x1, !P3 ;  /* 0x000000010000780c */ /* 0x000fe40005f01670 */
[----:B------:R-:W-:Y:S01]  /*1cac0*/  F2FP.SATFINITE.E5M2.F32.PACK_AB_MERGE_C R4, RZ, R4, RZ ;  /* 0x00000004ff04723e */ /* 0x000fe200048060ff */
[----:B------:R-:W-:Y:S01]  /*1cad0*/  FMUL R5, R5, UR22 ;  /* 0x0000001605057c20 */ /* 0x000fe20008400000 */
[----:B------:R-:W-:Y:S01]  /*1cae0*/  ISETP.GE.AND P2, PT, R32, 0x9, PT ;  /* 0x000000092000780c */ /* 0x000fe20003f46270 */
[----:B------:R-:W-:Y:S01]  /*1caf0*/  FMUL R6, R6, UR22 ;  /* 0x0000001606067c20 */ /* 0x000fe20008400000 */
[----:B------:R-:W-:Y:S01]  /*1cb00*/  FMUL R7, R7, UR22 ;  /* 0x0000001607077c20 */ /* 0x000fe20008400000 */
[----:B------:R-:W-:Y:S01]  /*1cb10*/  ISETP.LT.OR P1, PT, R0, 0x9, !P3 ;  /* 0x000000090000780c */ /* 0x000fe20005f21670 */
[----:B------:R-:W-:Y:S01]  /*1cb20*/  FMUL R8, R8, UR22 ;  /* 0x0000001608087c20 */ /* 0x000fe20008400000 */
[----:B------:R-:W-:Y:S01]  /*1cb30*/  FMUL R9, R9, UR22 ;  /* 0x0000001609097c20 */ /* 0x000fe20008400000 */
[----:B------:R-:W-:Y:S01]  /*1cb40*/  FMUL R10, R10, UR22 ;  /* 0x000000160a0a7c20 */ /* 0x000fe20008400000 */
[----:B------:R-:W-:Y:S01]  /*1cb50*/  FMUL R11, R11, UR22 ;  /* 0x000000160b0b7c20 */ /* 0x000fe20008400000 */
[----:B------:R-:W-:Y:S01]  /*1cb60*/  FMUL R12, R12, UR22 ;  /* 0x000000160c0c7c20 */ /* 0x000fe20008400000 */
[----:B------:R-:W-:Y:S01]  /*1cb70*/  @!P0 STG.E.U8 desc[UR20][R2.64], R4 ;  /* 0x0000000402008986 */ /* 0x000fe2000c101114 */
[----:B------:R-:W-:-:S02]  /*1cb80*/  ISETP.LT.OR P0, PT, R0, 0x2, !P3 ;  /* 0x000000020000780c */ /* 0x000fc40005f01670 */
[----:B------:R-:W-:Y:S01]  /*1cb90*/  F2FP.SATFINITE.E5M2.F32.PACK_AB_MERGE_C R5, RZ, R5, RZ ;  /* 0x00000005ff05723e */ /* 0x000fe200048060ff */
[----:B------:R-:W-:Y:S01]  /*1cba0*/  FMUL R13, R13, UR22 ;  /* 0x000000160d0d7c20 */ /* 0x000fe20008400000 */
[----:B------:R-:W-:Y:S01]  /*1cbb0*/  F2FP.SATFINITE.E5M2.F32.PACK_AB_MERGE_C R6, RZ, R6, RZ ;  /* 0x00000006ff06723e */ /* 0x000fe200048060ff */
[----:B------:R-:W-:Y:S01]  /*1cbc0*/  FMUL R14, R14, UR22 ;  /* 0x000000160e0e7c20 */ /* 0x000fe20008400000 */
[----:B------:R-:W-:Y:S01]  /*1cbd0*/  FMUL R15, R15, UR22 ;  /* 0x000000160f0f7c20 */ /* 0x000fe20008400000 */
[----:B------:R-:W-:Y:S01]  /*1cbe0*/  FMUL R16, R16, UR22 ;  /* 0x0000001610107c20 */ /* 0x000fe20008400000 */
[----:B------:R-:W-:Y:S01]  /*1cbf0*/  FMUL R17, R17, UR22 ;  /* 0x0000001611117c20 */ /* 0x000fe20008400000 */
[----:B------:R-:W-:Y:S01]  /*1cc00*/  FMUL R18, R18, UR22 ;  /* 0x0000001612127c20 */ /* 0x000fe20008400000 */
[----:B------:R-:W-:Y:S01]  /*1cc10*/  FMUL R19, R19, UR22 ;  /* 0x0000001613137c20 */ /* 0x000fe20008400000 */
[----:B------:R-:W-:Y:S01]  /*1cc20*/  FMUL R20, R20, UR22 ;  /* 0x0000001614147c20 */ /* 0x000fe20008400000 */
[----:B------:R-:W-:Y:S01]  /*1cc30*/  FMUL R21, R21, UR22 ;  /* 0x0000001615157c20 */ /* 0x000fe20008400000 */
[----:B------:R0:W-:Y:S01]  /*1cc40*/  @!P0 STG.E.U8 desc[UR20][R2.64+0x1], R5 ;  /* 0x0000010502008986 */ /* 0x0001e2000c101114 */
[----:B------:R-:W-:-:S02]  /*1cc50*/  ISETP.LT.OR P0, PT, R0, 0x1, !P2 ;  /* 0x000000010000780c */ /* 0x000fc40005701670 */
[----:B------:R-:W-:Y:S01]  /*1cc60*/  F2FP.SATFINITE.E5M2.F32.PACK_AB_MERGE_C R7, RZ, R7, RZ ;  /* 0x00000007ff07723e */ /* 0x000fe200048060ff */
[----:B------:R-:W4:Y:S01]  /*1cc70*/  LDL.LU R34, [R1+0x204] ;  /* 0x0002040001227983 */ /* 0x000f220000300800 */
[----:B------:R-:W-:Y:S02]  /*1cc80*/  F2FP.SATFINITE.E5M2.F32.PACK_AB_MERGE_C R8, RZ, R8, RZ ;  /* 0x00000008ff08723e */ /* 0x000fe400048060ff */
[----:B------:R-:W-:Y:S01]  /*1cc90*/  F2FP.SATFINITE.E5M2.F32.PACK_AB_MERGE_C R9, RZ, R9, RZ ;  /* 0x00000009ff09723e */ /* 0x000fe200048060ff */
[----:B------:R-:W5:Y:S01]  /*1cca0*/  LDL.LU R38, [R1+0x208] ;  /* 0x0002080001267983 */ /* 0x000f620000300800 */
[----:B------:R-:W-:Y:S02]  /*1ccb0*/  ISETP.LT.OR P5, PT, R0, 0xa, !P2 ;  /* 0x0000000a0000780c */ /* 0x000fe400057a1670 */
[----:B------:R-:W-:Y:S01]  /*1ccc0*/  F2FP.SATFINITE.E5M2.F32.PACK_AB_MERGE_C R10, RZ, R10, RZ ;  /* 0x0000000aff0a723e */ /* 0x000fe200048060ff */
[----:B------:R-:W-:Y:S01]  /*1ccd0*/  FMUL R22, R22, UR22 ;  /* 0x0000001616167c20 */ /* 0x000fe20008400000 */
[----:B------:R-:W-:Y:S01]  /*1cce0*/  F2FP.SATFINITE.E5M2.F32.PACK_AB_MERGE_C R11, RZ, R11, RZ ;  /* 0x0000000bff0b723e */ /* 0x000fe200048060ff */
[----:B------:R-:W-:Y:S01]  /*1ccf0*/  @!P0 STG.E.U8 desc[UR20][R24.64], R6 ;  /* 0x0000000618008986 */ /* 0x000fe2000c101114 */
[----:B------:R-:W-:-:S02]  /*1cd00*/  ISETP.LT.OR P0, PT, R0, 0x2, !P2 ;  /* 0x000000020000780c */ /* 0x000fc40005701670 */
[----:B------:R-:W-:Y:S01]  /*1cd10*/  F2FP.SATFINITE.E5M2.F32.PACK_AB_MERGE_C R12, RZ, R12, RZ ;  /* 0x0000000cff0c723e */ /* 0x000fe200048060ff */
[----:B------:R-:W3:Y:S01]  /*1cd20*/  LDL.LU R37, [R1+0x20c] ;  /* 0x00020c0001257983 */ /* 0x000ee20000300800 */
[----:B------:R-:W-:Y:S02]  /*1cd30*/  F2FP.SATFINITE.E5M2.F32.PACK_AB_MERGE_C R13, RZ, R13, RZ ;  /* 0x0000000dff0d723e */ /* 0x000fe400048060ff */
[----:B------:R-:W-:Y:S01]  /*1cd40*/  F2FP.SATFINITE.E5M2.F32.PACK_AB_MERGE_C R14, RZ, R14, RZ ;  /* 0x0000000eff0e723e */ /* 0x000fe200048060ff */
[----:B------:R-:W-:Y:S01]  /*1cd50*/  FMUL R23, R23, UR22 ;  /* 0x0000001617177c20 */ /* 0x000fe20008400000 */
[----:B------:R-:W-:Y:S01]  /*1cd60*/  F2FP.SATFINITE.E5M2.F32.PACK_AB_MERGE_C R15, RZ, R15, RZ ;  /* 0x0000000fff0f723e */ /* 0x000fe200048060ff */
[----:B------:R-:W4:Y:S04]  /*1cd70*/  LDL.LU R33, [R1+0x210] ;  /* 0x0002100001217983 */ /* 0x000f280000300800 */
[----:B------:R1:W-:Y:S01]  /*1cd80*/  @!P0 STG.E.U8 desc[UR20][R24.64+0x1], R7 ;  /* 0x0000010718008986 */ /* 0x0003e2000c101114 */
[----:B------:R-:W-:-:S03]  /*1cd90*/  ISETP.LT.OR P0, PT, R0, 0xa, !P3 ;  /* 0x0000000a0000780c */ /* 0x000fc60005f01670 */
[----:B------:R-:W-:Y:S01]  /*1cda0*/  @!P1 STG.E.U8 desc[UR20][R2.64+0x8], R8 ;  /* 0x0000080802009986 */ /* 0x000fe2000c101114 */
[----:B------:R-:W-:Y:S02]  /*1cdb0*/  ISETP.LT.OR P1, PT, R0, 0x9, !P2 ;  /* 0x000000090000780c */ /* 0x000fe40005721670 */
[----:B------:R-:W-:Y:S01]  /*1cdc0*/  F2FP.SATFINITE.E5M2.F32.PACK_AB_MERGE_C R16, RZ, R16, RZ ;  /* 0x00000010ff10723e */ /* 0x000fe200048060ff */
[----:B------:R-:W-:Y:S01]  /*1cdd0*/  FMUL R152, R152, UR22 ;  /* 0x0000001698987c20 */ /* 0x000fe20008400000 */
[----:B------:R-:W-:Y:S01]  /*1cde0*/  F2FP.SATFINITE.E5M2.F32.PACK_AB_MERGE_C R17, RZ, R17, RZ ;  /* 0x00000011ff11723e */ /* 0x000fe200048060ff */
[----:B------:R-:W3:Y:S04]  /*1cdf0*/  LDL.LU R31, [R1+0x214] ;  /* 0x00021400011f7983 */ /* 0x000ee80000300800 */
[----:B------:R-:W-:Y:S01]  /*1ce00*/  @!P0 STG.E.U8 desc[UR20][R2.64+0x9], R9 ;  /* 0x0000090902008986 */ /* 0x000fe2000c101114 */
[----:B------:R-:W-:-:S03]  /*1ce10*/  ISETP.LT.OR P0, PT, R0, 0x11, !P3 ;  /* 0x000000110000780c */ /* 0x000fc60005f01670 */
[----:B------:R-:W-:Y:S01]  /*1ce20*/  @!P1 STG.E.U8 desc[UR20][R24.64+0x8], R10 ;  /* 0x0000080a18009986 */ /* 0x000fe2000c101114 */
[----:B------:R-:W-:-:S03]  /*1ce30*/  ISETP.LT.OR P1, PT, R0, 0x12, !P3 ;  /* 0x000000120000780c */ /* 0x000fc60005f21670 */
[----:B------:R-:W-:Y:S01]  /*1ce40*/  @!P5 STG.E.U8 desc[UR20][R24.64+0x9], R11 ;  /* 0x0000090b1800d986 */ /* 0x000fe2000c101114 */
[C---:B------:R-:W-:Y:S02]  /*1ce50*/  ISETP.LT.OR P5, PT, R0.reuse, 0x11, !P2 ;  /* 0x000000110000780c */ /* 0x040fe400057a1670 */
[----:B------:R-:W-:Y:S01]  /*1ce60*/  F2FP.SATFINITE.E5M2.F32.PACK_AB_MERGE_C R18, RZ, R18, RZ ;  /* 0x00000012ff12723e */ /* 0x000fe200048060ff */
[----:B------:R-:W3:Y:S01]  /*1ce70*/  LDL.LU R30, [R1+0x218] ;  /* 0x00021800011e7983 */ /* 0x000ee20000300800 */
[----:B------:R-:W-:Y:S01]  /*1ce80*/  F2FP.SATFINITE.E5M2.F32.PACK_AB_MERGE_C R19, RZ, R19, RZ ;  /* 0x00000013ff13723e */ /* 0x000fe200048060ff */
[----:B------:R-:W-:Y:S01]  /*1ce90*/  FMUL R153, R153, UR22 ;  /* 0x0000001699997c20 */ /* 0x000fe20008400000 */
[----:B------:R-:W-:Y:S01]  /*1cea0*/  F2FP.SATFINITE.E5M2.F32.PACK_AB_MERGE_C R20, RZ, R20, RZ ;  /* 0x00000014ff14723e */ /* 0x000fe200048060ff */
[----:B------:R-:W-:Y:S01]  /*1ceb0*/  @!P0 STG.E.U8 desc[UR20][R2.64+0x10], R12 ;  /* 0x0000100c02008986 */ /* 0x000fe2000c101114 */
[----:B------:R-:W-:Y:S01]  /*1cec0*/  ISETP.LT.OR P0, PT, R0, 0x12, !P2 ;  /* 0x000000120000780c */ /* 0x000fe20005701670 */
[----:B------:R-:W-:Y:S01]  /*1ced0*/  FMUL R154, R154, UR22 ;  /* 0x000000169a9a7c20 */ /* 0x000fe20008400000 */
[----:B------:R-:W-:Y:S01]  /*1cee0*/  F2FP.SATFINITE.E5M2.F32.PACK_AB_MERGE_C R21, RZ, R21, RZ ;  /* 0x00000015ff15723e */ /* 0x000fe200048060ff */
[----:B------:R-:W-:Y:S01]  /*1cef0*/  @!P1 STG.E.U8 desc[UR20][R2.64+0x11], R13 ;  /* 0x0000110d02009986 */ /* 0x000fe2000c101114 */
[C---:B------:R-:W-:Y:S01]  /*1cf00*/  ISETP.LT.OR P1, PT, R0.reuse, 0x19, !P3 ;  /* 0x000000190000780c */ /* 0x040fe20005f21670 */
[----:B------:R-:W-:Y:S01]  /*1cf10*/  FMUL R155, R155, UR22 ;  /* 0x000000169b9b7c20 */ /* 0x000fe20008400000 */
[----:B------:R-:W-:Y:S01]  /*1cf20*/  F2FP.SATFINITE.E5M2.F32.PACK_AB_MERGE_C R22, RZ, R22, RZ ;  /* 0x00000016ff16723e */ /* 0x000fe200048060ff */
[----:B------:R-:W-:Y:S01]  /*1cf30*/  @!P5 STG.E.U8 desc[UR20][R24.64+0x10], R14 ;  /* 0x0000100e1800d986 */ /* 0x000fe2000c101114 */
[----:B------:R-:W-:Y:S01]  /*1cf40*/  ISETP.LT.OR P5, PT, R0, 0x1a, !P3 ;  /* 0x0000001a0000780c */ /* 0x000fe20005fa1670 */
[----:B------:R-:W-:Y:S01]  /*1cf50*/  FMUL R156, R156, UR22 ;  /* 0x000000169c9c7c20 */ /* 0x000fe20008400000 */
[----:B------:R-:W-:Y:S01]  /*1cf60*/  F2FP.SATFINITE.E5M2.F32.PACK_AB_MERGE_C R23, RZ, R23, RZ ;  /* 0x00000017ff17723e */ /* 0x000fe200048060ff */
[----:B------:R-:W-:Y:S01]  /*1cf70*/  FMUL R157, R157, UR22 ;  /* 0x000000169d9d7c20 */ /* 0x000fe20008400000 */
[----:B------:R-:W-:Y:S01]  /*1cf80*/  F2FP.SATFINITE.E5M2.F32.PACK_AB_MERGE_C R152, RZ, R152, RZ ;  /* 0x00000098ff98723e */ /* 0x000fe200048060ff */
[----:B------:R-:W-:Y:S01]  /*1cf90*/  @!P0 STG.E.U8 desc[UR20][R24.64+0x11], R15 ;  /* 0x0000110f18008986 */ /* 0x000fe2000c101114 */
[----:B------:R-:W-:Y:S01]  /*1cfa0*/  ISETP.LT.OR P0, PT, R0, 0x19, !P2 ;  /* 0x000000190000780c */ /* 0x000fe20005701670 */
[----:B------:R-:W-:Y:S01]  /*1cfb0*/  FMUL R158, R158, UR22 ;  /* 0x000000169e9e7c20 */ /* 0x000fe20008400000 */
[C---:B------:R-:W-:Y:S01]  /*1cfc0*/  ISETP.LT.OR P6, PT, R0.reuse, 0x2a, !P2 ;  /* 0x0000002a0000780c */ /* 0x040fe200057c1670 */
        /* <DEDUP_REMOVED lines=57> */
[----:B0-----:R-:W-:Y:S01]  /*1d360*/  F2FP.SATFINITE.E5M2.F32.PACK_AB_MERGE_C R5, RZ, R168, RZ ;  /* 0x000000a8ff05723e */ /* 0x001fe200048060ff */
[----:B------:R-:W-:Y:S01]  /*1d370*/  @!P1 STG.E.U8 desc[UR20][R2.64+0x31], R157 ;  /* 0x0000319d02009986 */ /* 0x000fe2000c101114 */
[C---:B------:R-:W-:Y:S01]  /*1d380*/  ISETP.LT.OR P1, PT, R0.reuse, 0x3a, !P3 ;  /* 0x0000003a0000780c */ /* 0x040fe20005f21670 */
[----:B------:R-:W-:Y:S01]  /*1d390*/  FMUL R175, R175, UR22 ;  /* 0x00000016afaf7c20 */ /* 0x000fe20008400000 */
[----:B------:R-:W-:Y:S01]  /*1d3a0*/  F2FP.SATFINITE.E5M2.F32.PACK_AB_MERGE_C R169, RZ, R169, RZ ;  /* 0x000000a9ffa9723e */ /* 0x000fe200048060ff */
[----:B------:R-:W-:Y:S01]  /*1d3b0*/  @!P5 STG.E.U8 desc[UR20][R24.64+0x30], R158 ;  /* 0x0000309e1800d986 */ /* 0x000fe2000c101114 */
[----:B------:R-:W-:Y:S01]  /*1d3c0*/  ISETP.LT.OR P5, PT, R0, 0x39, !P2 ;  /* 0x000000390000780c */ /* 0x000fe200057a1670 */
[----:B------:R-:W-:Y:S01]  /*1d3d0*/  FMUL R176, R176, UR22 ;  /* 0x00000016b0b07c20 */ /* 0x000fe20008400000 */
[----:B-1----:R-:W-:Y:S01]  /*1d3e0*/  F2FP.SATFINITE.E5M2.F32.PACK_AB_MERGE_C R7, RZ, R170, RZ ;  /* 0x000000aaff07723e */ /* 0x002fe200048060ff */
        /* <DEDUP_REMOVED lines=23> */
[----:B------:R-:W-:Y:S01]  /*1d560*/  FMUL R183, R183, UR22 ;  /* 0x00000016b7b77c20 */ /* 0x000fe20008400000 */
        /* <DEDUP_REMOVED lines=12> */
[----:B------:R0:W-:Y:S01]  /*1d630*/  @!P0 STG.E.U8 desc[UR20][R2.64+0x48], R5 ;  /* 0x0000480502008986 */ /* 0x0001e2000c101114 */
[----:B------:R-:W-:Y:S01]  /*1d640*/  ISETP.LT.OR P0, PT, R0, 0x51, !P3 ;  /* 0x000000510000780c */ /* 0x000fe20005f01670 */
[----:B------:R-:W-:Y:S01]  /*1d650*/  FMUL R188, R188, UR22 ;  /* 0x00000016bcbc7c20 */ /* 0x000fe20008400000 */
[----:B------:R-:W-:Y:S01]  /*1d660*/  F2FP.SATFINITE.E5M2.F32.PACK_AB_MERGE_C R185, RZ, R185, RZ ;  /* 0x000000b9ffb9723e */ /* 0x000fe200048060ff */
[----:B------:R-:W-:Y:S01]  /*1d670*/  @!P1 STG.E.U8 desc[UR20][R2.64+0x49], R169 ;  /* 0x000049a902009986 */ /* 0x000fe2000c101114 */
[C---:B------:R-:W-:Y:S01]  /*1d680*/  ISETP.LT.OR P1, PT, R0.reuse, 0x52, !P3 ;  /* 0x000000520000780c */ /* 0x040fe20005f21670 */
[----:B------:R-:W-:Y:S01]  /*1d690*/  FMUL R189, R189, UR22 ;  /* 0x00000016bdbd7c20 */ /* 0x000fe20008400000 */
[----:B------:R-:W-:Y:S01]  /*1d6a0*/  F2FP.SATFINITE.E5M2.F32.PACK_AB_MERGE_C R187, RZ, R187, RZ ;  /* 0x000000bbffbb723e */ /* 0x000fe200048060ff */
[----:B------:R1:W-:Y:S01]  /*1d6b0*/  @!P5 STG.E.U8 desc[UR20][R24.64+0x48], R7 ;  /* 0x000048071800d986 */ /* 0x0003e2000c101114 */
[----:B------:R-:W-:Y:S01]  /*1d6c0*/  ISETP.LT.OR P5, PT, R0, 0x51, !P2 ;  /* 0x000000510000780c */ /* 0x000fe200057a1670 */
[----:B------:R-:W-:Y:S01]  /*1d6d0*/  FMUL R190, R190, UR22 ;  /* 0x00000016bebe7c20 */ /* 0x000fe20008400000 */
[----:B------:R-:W-:Y:S01]  /*1d6e0*/  FMUL R191, R191, UR22 ;  /* 0x00000016bfbf7c20 */ /* 0x000fe20008400000 */
[----:B0-----:R-:W-:Y:S01]  /*1d6f0*/  F2FP.SATFINITE.E5M2.F32.PACK_AB_MERGE_C R5, RZ, R172, RZ ;  /* 0x000000acff05723e */ /* 0x001fe200048060ff */
[----:B------:R-:W-:Y:S01]  /*1d700*/  @!P6 STG.E.U8 desc[UR20][R24.64+0x49], R171 ;  /* 0x000049ab1800e986 */ /* 0x000fe2000c101114 */
[----:B------:R-:W-:Y:S01]  /*1d710*/  ISETP.LT.OR P6, PT, R0, 0x52, !P2 ;  /* 0x000000520000780c */ /* 0x000fe200057c1670 */
[----:B------:R-:W-:Y:S01]  /*1d720*/  FMUL R192, R192, UR22 ;  /* 0x00000016c0c07c20 */ /* 0x000fe20008400000 */
[----:B------:R-:W-:Y:S01]  /*1d730*/  F2FP.SATFINITE.E5M2.F32.PACK_AB_MERGE_C R189, RZ, R189, RZ ;  /* 0x000000bdffbd723e */ /* 0x000fe200048060ff */
[----:B------:R0:W-:Y:S01]  /*1d740*/  @!P0 STG.E.U8 desc[UR20][R2.64+0x50], R5 ;  /* 0x0000500502008986 */ /* 0x0001e2000c101114 */
[C---:B------:R-:W-:Y:S01]  /*1d750*/  ISETP.LT.OR P0, PT, R0.reuse, 0x59, !P3 ;  /* 0x000000590000780c */ /* 0x040fe20005f01670 */
[----:B------:R-:W-:Y:S01]  /*1d760*/  FMUL R193, R193, UR22 ;  /* 0x00000016c1c17c20 */ /* 0x000fe20008400000 */
[----:B-1----:R-:W-:Y:S01]  /*1d770*/  F2FP.SATFINITE.E5M2.F32.PACK_AB_MERGE_C R7, RZ, R174, RZ ;  /* 0x000000aeff07723e */ /* 0x002fe200048060ff */
[----:B------:R-:W-:Y:S01]  /*1d780*/  @!P1 STG.E.U8 desc[UR20][R2.64+0x51], R173 ;  /* 0x000051ad02009986 */ /* 0x000fe2000c101114 */
[----:B------:R-:W-:Y:S01]  /*1d790*/  ISETP.LT.OR P1, PT, R0, 0x5a, !P3 ;  /* 0x0000005a0000780c */ /* 0x000fe20005f21670 */
        /* <DEDUP_REMOVED lines=8> */
[C---:B------:R-:W-:Y:S01]  /*1d820*/  ISETP.LT.OR P6, PT, R0.reuse, 0x5a, !P2 ;  /* 0x0000005a0000780c */ /* 0x040fe200057c1670 */
[----:B------:R-:W-:Y:S01]  /*1d830*/  FMUL R197, R197, UR22 ;  /* 0x00000016c5c57c20 */ /* 0x000fe20008400000 */
[----:B------:R-:W-:Y:S01]  /*1d840*/  F2FP.SATFINITE.E5M2.F32.PACK_AB_MERGE_C R193, RZ, R193, RZ ;  /* 0x000000c1ffc1723e */ /* 0x000fe200048060ff */
[----:B------:R0:W-:Y:S01]  /*1d850*/  @!P0 STG.E.U8 desc[UR20][R2.64+0x58], R5 ;  /* 0x0000580502008986 */ /* 0x0001e2000c101114 */
[----:B------:R-:W-:Y:S01]  /*1d860*/  ISETP.LT.OR P0, PT, R0, 0x61, !P3 ;  /* 0x000000610000780c */ /* 0x000fe20005f01670 */
[----:B------:R-:W-:Y:S01]  /*1d870*/  FMUL R198, R198, UR22 ;  /* 0x00000016c6c67c20 */ /* 0x000fe20008400000 */
[----:B-1----:R-:W-:Y:S01]  /*1d880*/  F2FP.SATFINITE.E5M2.F32.PACK_AB_MERGE_C R7, RZ, R178, RZ ;  /* 0x000000b2ff07723e */ /* 0x002fe200048060ff */
[----:B------:R-:W-:Y:S01]  /*1d890*/  @!P1 STG.E.U8 desc[UR20][R2.64+0x59], R177 ;  /* 0x000059b102009986 */ /* 0x000fe2000c101114 */
[C---:B------:R-:W-:Y:S01]  /*1d8a0*/  ISETP.LT.OR P1, PT, R0.reuse, 0x62, !P3 ;  /* 0x000000620000780c */ /* 0x040fe20005f21670 */
[----:B------:R-:W-:Y:S01]  /*1d8b0*/  FMUL R199, R199, UR22 ;  /* 0x00000016c7c77c20 */ /* 0x000fe20008400000 */
[----:B------:R-:W-:Y:S01]  /*1d8c0*/  F2FP.SATFINITE.E5M2.F32.PACK_AB_MERGE_C R195, RZ, R195, RZ ;  /* 0x000000c3ffc3723e */ /* 0x000fe200048060ff */
[----:B------:R1:W-:Y:S01]  /*1d8d0*/  @!P5 STG.E.U8 desc[UR20][R24.64+0x58], R7 ;  /* 0x000058071800d986 */ /* 0x0003e2000c101114 */
[----:B------:R-:W-:Y:S01]  /*1d8e0*/  ISETP.LT.OR P5, PT, R0, 0x61, !P2 ;  /* 0x000000610000780c */ /* 0x000fe200057a1670 */
[----:B------:R-:W-:Y:S01]  /*1d8f0*/  FMUL R200, R200, UR22 ;  /* 0x00000016c8c87c20 */ /* 0x000fe20008400000 */
[----:B------:R-:W-:Y:S01]  /*1d900*/  F2FP.SATFINITE.E5M2.F32.PACK_AB_MERGE_C R197, RZ, R197, RZ ;  /* 0x000000c5ffc5723e */ /* 0x000fe200048060ff */
[----:B------:R-:W-:Y:S01]  /*1d910*/  @!P6 STG.E.U8 desc[UR20][R24.64+0x59], R179 ;  /* 0x000059b31800e986 */ /* 0x000fe2000c101114 */
[----:B0-----:R-:W-:Y:S01]  /*1d920*/  F2FP.SATFINITE.E5M2.F32.PACK_AB_MERGE_C R5, RZ, R180, RZ ;  /* 0x000000b4ff05723e */ /* 0x001fe200048060ff */
[----:B------:R-:W-:Y:S01]  /*1d930*/  FMUL R201, R201, UR22 ;  /* 0x00000016c9c97c20 */ /* 0x000fe20008400000 */
        /* <DEDUP_REMOVED lines=20> */
[----:B------:R-:W-:Y:S01]  /*1da80*/  FMUL R208, R208, UR22 ;  /* 0x00000016d0d07c20 */ /* 0x000fe20008400000 */
        /* <DEDUP_REMOVED lines=96> */
[----:B--2---:R-:W-:Y:S01]  /*1e090*/  FMUL R4, R35, UR22 ;  /* 0x0000001623047c20 */ /* 0x004fe20008400000 */
[----:B------:R-:W-:Y:S01]  /*1e0a0*/  FMUL R236, R236, UR22 ;  /* 0x00000016ecec7c20 */ /* 0x000fe20008400000 */
[----:B------:R1:W-:Y:S01]  /*1e0b0*/  @!P5 STG.E.U8 desc[UR20][R24.64+0x90], R7 ;  /* 0x000090071800d986 */ /* 0x0003e2000c101114 */
[----:B------:R-:W-:Y:S01]  /*1e0c0*/  ISETP.LT.OR P5, PT, R0, 0x99, !P2 ;  /* 0x000000990000780c */ /* 0x000fe200057a1670 */
[----:B------:R-:W-:Y:S01]  /*1e0d0*/  FMUL R237, R237, UR22 ;  /* 0x00000016eded7c20 */ /* 0x000fe20008400000 */
[----:B------:R-:W-:Y:S01]  /*1e0e0*/  F2FP.SATFINITE.E5M2.F32.PACK_AB_MERGE_C R233, RZ, R233, RZ ;  /* 0x000000e9ffe9723e */ /* 0x000fe200048060ff */
[----:B------:R-:W-:Y:S01]  /*1e0f0*/  @!P6 STG.E.U8 desc[UR20][R24.64+0x91], R207 ;  /* 0x000091cf1800e986 */ /* 0x000fe2000c101114 */
[----:B0-----:R-:W-:-:S02]  /*1e100*/  F2FP.SATFINITE.E5M2.F32.PACK_AB_MERGE_C R5, RZ, R208, RZ ;  /* 0x000000d0ff05723e */ /* 0x001fc400048060ff */
[----:B------:R-:W-:Y:S01]  /*1e110*/  ISETP.LT.OR P6, PT, R0, 0x9a, !P2 ;  /* 0x0000009a0000780c */ /* 0x000fe200057c1670 */
[----:B------:R-:W2:Y:S01]  /*1e120*/  LDL.LU R36, [R1+0x21c] ;  /* 0x00021c0001247983 */ /* 0x000ea20000300800 */
[----:B------:R-:W-:-:S03]  /*1e130*/  F2FP.SATFINITE.E5M2.F32.PACK_AB_MERGE_C R235, RZ, R235, RZ ;  /* 0x000000ebffeb723e */ /* 0x000fc600048060ff */
[----:B------:R0:W-:Y:S01]  /*1e140*/  @!P0 STG.E.U8 desc[UR20][R2.64+0x98], R5 ;  /* 0x0000980502008986 */ /* 0x0001e2000c101114 */
[C---:B------:R-:W-:Y:S02]  /*1e150*/  ISETP.LT.OR P0, PT, R0.reuse, 0xa1, !P3 ;  /* 0x000000a10000780c */ /* 0x040fe40005f01670 */
[----:B-1----:R-:W-:Y:S01]  /*1e160*/  F2FP.SATFINITE.E5M2.F32.PACK_AB_MERGE_C R7, RZ, R210, RZ ;  /* 0x000000d2ff07723e */ /* 0x002fe200048060ff */
[----:B------:R-:W-:Y:S01]  /*1e170*/  @!P1 STG.E.U8 desc[UR20][R2.64+0x99], R209 ;  /* 0x000099d102009986 */ /* 0x000fe2000c101114 */
[----:B------:R-:W-:-:S03]  /*1e180*/  ISETP.LT.OR P1, PT, R0, 0xa2, !P3 ;  /* 0x000000a20000780c */ /* 0x000fc60005f21670 */
[----:B------:R1:W-:Y:S01]  /*1e190*/  @!P5 STG.E.U8 desc[UR20][R24.64+0x98], R7 ;  /* 0x000098071800d986 */ /* 0x0003e2000c101114 */
[C---:B------:R-:W-:Y:S02]  /*1e1a0*/  ISETP.LT.OR P5, PT, R0.reuse, 0xa1, !P2 ;  /* 0x000000a10000780c */ /* 0x040fe400057a1670 */
[----:B0-----:R-:W-:Y:S01]  /*1e1b0*/  F2FP.SATFINITE.E5M2.F32.PACK_AB_MERGE_C R5, RZ, R212, RZ ;  /* 0x000000d4ff05723e */ /* 0x001fe200048060ff */
[----:B------:R-:W-:Y:S01]  /*1e1c0*/  @!P6 STG.E.U8 desc[UR20][R24.64+0x99], R211 ;  /* 0x000099d31800e986 */ /* 0x000fe2000c101114 */
[----:B------:R-:W-:-:S03]  /*1e1d0*/  ISETP.LT.OR P6, PT, R0, 0xa2, !P2 ;  /* 0x000000a20000780c */ /* 0x000fc600057c1670 */
        /* <DEDUP_REMOVED lines=51> */
[----:B------:R-:W-:Y:S02]  /*1e510*/  ISETP.LT.OR P0, PT, R0, 0xd1, !P3 ;  /* 0x000000d10000780c */ /* 0x000fe40005f01670 */
[----:B-1----:R-:W-:Y:S01]  /*1e520*/  F2FP.SATFINITE.E5M2.F32.PACK_AB_MERGE_C R7, RZ, R234, RZ ;  /* 0x000000eaff07723e */ /* 0x002fe200048060ff */
[----:B------:R-:W2:Y:S01]  /*1e530*/  LDL.LU R35, [R1+0x220] ;  /* 0x0002200001237983 */ /* 0x000ea20000300800 */
[----:B------:R-:W-:Y:S01]  /*1e540*/  F2FP.SATFINITE.E5M2.F32.PACK_AB_MERGE_C R9, RZ, R236, RZ ;  /* 0x000000ecff09723e */ /* 0x000fe200048060ff */
[----:B----4-:R-:W-:Y:S01]  /*1e550*/  FMUL R6, R33, UR22 ;  /* 0x0000001621067c20 */ /* 0x010fe20008400000 */
[----:B------:R-:W-:Y:S01]  /*1e560*/  F2FP.SATFINITE.E5M2.F32.PACK_AB_MERGE_C R11, RZ, R4, RZ ;  /* 0x00000004ff0b723e */ /* 0x000fe200048060ff */
[----:B------:R-:W-:Y:S01]  /*1e570*/  @!P1 STG.E.U8 desc[UR20][R2.64+0xc9], R233 ;  /* 0x0000c9e902009986 */ /* 0x000fe2000c101114 */
[----:B0-----:R-:W-:Y:S01]  /*1e580*/  FMUL R5, R34, UR22 ;  /* 0x0000001622057c20 */ /* 0x001fe20008400000 */
[----:B-----5:R-:W-:-:S02]  /*1e590*/  FMUL R4, R38, UR22 ;  /* 0x0000001626047c20 */ /* 0x020fc40008400000 */
[----:B------:R-:W4:Y:S01]  /*1e5a0*/  LDL.LU R34, [R1+0x224] ;  /* 0x0002240001227983 */ /* 0x000f220000300800 */
[----:B------:R-:W-:-:S03]  /*1e5b0*/  ISETP.LT.OR P1, PT, R0, 0xd2, !P3 ;  /* 0x000000d20000780c */ /* 0x000fc60005f21670 */
[----:B------:R-:W5:Y:S04]  /*1e5c0*/  LDL.LU R33, [R1+0x228] ;  /* 0x0002280001217983 */ /* 0x000f680000300800 */
[----:B------:R3:W-:Y:S01]  /*1e5d0*/  @!P5 STG.E.U8 desc[UR20][R24.64+0xc8], R7 ;  /* 0x0000c8071800d986 */ /* 0x0007e2000c101114 */
[----:B------:R-:W-:-:S03]  /*1e5e0*/  ISETP.LT.OR P5, PT, R0, 0xd1, !P2 ;  /* 0x000000d10000780c */ /* 0x000fc600057a1670 */
[----:B------:R-:W-:Y:S01]  /*1e5f0*/  @!P6 STG.E.U8 desc[UR20][R24.64+0xc9], R235 ;  /* 0x0000c9eb1800e986 */ /* 0x000fe2000c101114 */
[----:B------:R-:W-:-:S03]  /*1e600*/  ISETP.LT.OR P6, PT, R0, 0xd2, !P2 ;  /* 0x000000d20000780c */ /* 0x000fc600057c1670 */
[----:B------:R0:W-:Y:S01]  /*1e610*/  @!P0 STG.E.U8 desc[UR20][R2.64+0xd0], R9 ;  /* 0x0000d00902008986 */ /* 0x0001e2000c101114 */
[----:B---3--:R-:W-:-:S03]  /*1e620*/  FMUL R7, R31, UR22 ;  /* 0x000000161f077c20 */ /* 0x008fc60008400000 */
[----:B------:R-:W3:Y:S04]  /*1e630*/  LDL.LU R31, [R1+0x22c] ;  /* 0x00022c00011f7983 */ /* 0x000ee80000300800 */
[----:B------:R-:W3:Y:S01]  /*1e640*/  LDL.LU R38, [R1+0x230] ;  /* 0x0002300001267983 */ /* 0x000ee20000300800 */
[----:B0-----:R-:W-:Y:S01]  /*1e650*/  F2FP.SATFINITE.E5M2.F32.PACK_AB_MERGE_C R9, RZ, R4, RZ ;  /* 0x00000004ff09723e */ /* 0x001fe200048060ff */
[----:B------:R-:W-:Y:S02]  /*1e660*/  FMUL R4, R30, UR22 ;  /* 0x000000161e047c20 */ /* 0x000fe40008400000 */
[----:B------:R-:W3:Y:S01]  /*1e670*/  LDL.LU R30, [R1+0x234] ;  /* 0x00023400011e7983 */ /* 0x000ee20000300800 */
[----:B------:R-:W-:Y:S02]  /*1e680*/  F2FP.SATFINITE.E5M2.F32.PACK_AB_MERGE_C R237, RZ, R237, RZ ;  /* 0x000000edffed723e */ /* 0x000fe400048060ff */
[----:B------:R-:W-:Y:S01]  /*1e690*/  F2FP.SATFINITE.E5M2.F32.PACK_AB_MERGE_C R13, RZ, R5, RZ ;  /* 0x00000005ff0d723e */ /* 0x000fe200048060ff */
[----:B------:R-:W-:Y:S01]  /*1e6a0*/  FMUL R5, R37, UR22 ;  /* 0x0000001625057c20 */ /* 0x000fe20008400000 */
[----:B------:R-:W-:Y:S01]  /*1e6b0*/  ISETP.LT.OR P0, PT, R0, 0xd9, !P3 ;  /* 0x000000d90000780c */ /* 0x000fe20005f01670 */
[----:B------:R-:W3:Y:S01]  /*1e6c0*/  LDL.LU R37, [R1+0x238] ;  /* 0x0002380001257983 */ /* 0x000ee20000300800 */
[----:B------:R-:W-:-:S03]  /*1e6d0*/  F2FP.SATFINITE.E5M2.F32.PACK_AB_MERGE_C R15, RZ, R6, RZ ;  /* 0x00000006ff0f723e */ /* 0x000fc600048060ff */
[----:B------:R-:W-:Y:S01]  /*1e6e0*/  @!P1 STG.E.U8 desc[UR20][R2.64+0xd1], R237 ;  /* 0x0000d1ed02009986 */ /* 0x000fe2000c101114 */
[----:B------:R-:W-:-:S03]  /*1e6f0*/  ISETP.LT.OR P1, PT, R0, 0xda, !P3 ;  /* 0x000000da0000780c */ /* 0x000fc60005f21670 */
[----:B------:R0:W-:Y:S01]  /*1e700*/  @!P5 STG.E.U8 desc[UR20][R24.64+0xd0], R11 ;  /* 0x0000d00b1800d986 */ /* 0x0001e2000c101114 */
[----:B------:R-:W-:-:S03]  /*1e710*/  ISETP.LT.OR P5, PT, R0, 0xd9, !P2 ;  /* 0x000000d90000780c */ /* 0x000fc600057a1670 */
[----:B------:R1:W-:Y:S01]  /*1e720*/  @!P6 STG.E.U8 desc[UR20][R24.64+0xd1], R13 ;  /* 0x0000d10d1800e986 */ /* 0x0003e2000c101114 */
[----:B0-----:R-:W-:Y:S02]  /*1e730*/  F2FP.SATFINITE.E5M2.F32.PACK_AB_MERGE_C R11, RZ, R5, RZ ;  /* 0x00000005ff0b723e */ /* 0x001fe400048060ff */
[----:B-1----:R-:W-:Y:S01]  /*1e740*/  F2FP.SATFINITE.E5M2.F32.PACK_AB_MERGE_C R13, RZ, R7, RZ ;  /* 0x00000007ff0d723e */ /* 0x002fe200048060ff */
[----:B------:R0:W-:Y:S04]  /*1e750*/  @!P0 STG.E.U8 desc[UR20][R2.64+0xd8], R9 ;  /* 0x0000d80902008986 */ /* 0x0001e8000c101114 */
[----:B------:R1:W-:Y:S01]  /*1e760*/  @!P1 STG.E.U8 desc[UR20][R2.64+0xd9], R11 ;  /* 0x0000d90b02009986 */ /* 0x0003e2000c101114 */
[----:B0-----:R-:W-:-:S03]  /*1e770*/  F2FP.SATFINITE.E5M2.F32.PACK_AB_MERGE_C R9, RZ, R4, RZ ;  /* 0x00000004ff09723e */ /* 0x001fc600048060ff */
[----:B------:R0:W-:Y:S01]  /*1e780*/  @!P5 STG.E.U8 desc[UR20][R24.64+0xd8], R15 ;  /* 0x0000d80f1800d986 */ /* 0x0001e2000c101114 */
[----:B--2---:R-:W-:-:S03]  /*1e790*/  FMUL R5, R36, UR22 ;  /* 0x0000001624057c20 */ /* 0x004fc60008400000 */
[----:B------:R-:W2:Y:S02]  /*1e7a0*/  LDL.LU R36, [R1+0x23c] ;  /* 0x00023c0001247983 */ /* 0x000ea40000300800 */
[----:B-1----:R-:W-:Y:S01]  /*1e7b0*/  F2FP.SATFINITE.E5M2.F32.PACK_AB_MERGE_C R11, RZ, R5, RZ ;  /* 0x00000005ff0b723e */ /* 0x002fe200048060ff */
[----:B------:R-:W-:Y:S02]  /*1e7c0*/  FMUL R6, R35, UR22 ;  /* 0x0000001623067c20 */ /* 0x000fe40008400000 */
[----:B------:R-:W2:Y:S01]  /*1e7d0*/  LDL.LU R35, [R1+0x240] ;  /* 0x0002400001237983 */ /* 0x000ea20000300800 */
[----:B----4-:R-:W-:-:S03]  /*1e7e0*/  FMUL R7, R34, UR22 ;  /* 0x0000001622077c20 */ /* 0x010fc60008400000 */
[----:B------:R-:W4:Y:S01]  /*1e7f0*/  LDL.LU R34, [R1+0x244] ;  /* 0x0002440001227983 */ /* 0x000f220000300800 */
[----:B-----5:R-:W-:-:S03]  /*1e800*/  FMUL R4, R33, UR22 ;  /* 0x0000001621047c20 */ /* 0x020fc60008400000 */
[----:B------:R-:W5:Y:S01]  /*1e810*/  LDL.LU R33, [R1+0x248] ;  /* 0x0002480001217983 */ /* 0x000f620000300800 */
[----:B0-----:R-:W-:Y:S01]  /*1e820*/  F2FP.SATFINITE.E5M2.F32.PACK_AB_MERGE_C R15, RZ, R6, RZ ;  /* 0x00000006ff0f723e */ /* 0x001fe200048060ff */
[----:B---3--:R-:W-:Y:S02]  /*1e830*/  FMUL R5, R31, UR22 ;  /* 0x000000161f057c20 */ /* 0x008fe40008400000 */
[----:B------:R-:W3:Y:S01]  /*1e840*/  LDL.LU R31, [R1+0x24c] ;  /* 0x00024c00011f7983 */ /* 0x000ee20000300800 */
[----:B------:R-:W-:-:S03]  /*1e850*/  FMUL R6, R30, UR22 ;  /* 0x000000161e067c20 */ /* 0x000fc60008400000 */
[----:B------:R-:W3:Y:S01]  /*1e860*/  LDL.LU R30, [R1+0x250] ;  /* 0x00025000011e7983 */ /* 0x000ee20000300800 */
[C---:B------:R-:W-:Y:S02]  /*1e870*/  ISETP.LT.OR P6, PT, R0.reuse, 0xda, !P2 ;  /* 0x000000da0000780c */ /* 0x040fe400057c1670 */
[C---:B------:R-:W-:Y:S02]  /*1e880*/  ISETP.LT.OR P5, PT, R0.reuse, 0xe1, !P3 ;  /* 0x000000e10000780c */ /* 0x040fe40005fa1670 */
[C---:B------:R-:W-:Y:S02]  /*1e890*/  ISETP.LT.OR P0, PT, R0.reuse, 0xe1, !P2 ;  /* 0x000000e10000780c */ /* 0x040fe40005701670 */
[----:B------:R-:W-:-:S07]  /*1e8a0*/  ISETP.LT.OR P1, PT, R0, 0xe2, !P2 ;  /* 0x000000e20000780c */ /* 0x000fce0005721670 */
[----:B------:R0:W-:Y:S01]  /*1e8b0*/  @!P6 STG.E.U8 desc[UR20][R24.64+0xd9], R13 ;  /* 0x0000d90d1800e986 */ /* 0x0001e2000c101114 */
[C---:B------:R-:W-:Y:S02]  /*1e8c0*/  ISETP.LT.OR P6, PT, R0.reuse, 0xe2, !P3 ;  /* 0x000000e20000780c */ /* 0x040fe40005fc1670 */
[----:B------:R-:W-:Y:S01]  /*1e8d0*/  F2FP.SATFINITE.E5M2.F32.PACK_AB_MERGE_C R7, RZ, R7, RZ ;  /* 0x00000007ff07723e */ /* 0x000fe200048060ff */
[----:B------:R1:W-:Y:S01]  /*1e8e0*/  @!P5 STG.E.U8 desc[UR20][R2.64+0xe0], R9 ;  /* 0x0000e0090200d986 */ /* 0x0003e2000c101114 */
[----:B------:R-:W-:Y:S02]  /*1e8f0*/  ISETP.LT.OR P5, PT, R0, 0xea, !P2 ;  /* 0x000000ea0000780c */ /* 0x000fe400057a1670 */
[----:B0-----:R-:W-:Y:S01]  /*1e900*/  F2FP.SATFINITE.E5M2.F32.PACK_AB_MERGE_C R13, RZ, R4, RZ ;  /* 0x00000004ff0d723e */ /* 0x001fe200048060ff */
[----:B------:R-:W-:-:S06]  /*1e910*/  FMUL R4, R38, UR22 ;  /* 0x0000001626047c20 */ /* 0x000fcc0008400000 */
[----:B------:R-:W-:Y:S01]  /*1e920*/  @!P6 STG.E.U8 desc[UR20][R2.64+0xe1], R11 ;  /* 0x0000e10b0200e986 */ /* 0x000fe2000c101114 */
[----:B------:R-:W-:-:S03]  /*1e930*/  ISETP.LT.OR P6, PT, R0, 0xe9, !P3 ;  /* 0x000000e90000780c */ /* 0x000fc60005fc1670 */
[----:B------:R-:W-:Y:S01]  /*1e940*/  @!P0 STG.E.U8 desc[UR20][R24.64+0xe0], R15 ;  /* 0x0000e00f18008986 */ /* 0x000fe2000c101114 */
[----:B------:R-:W-:-:S03]  /*1e950*/  ISETP.LT.OR P0, PT, R0, 0xea, !P3 ;  /* 0x000000ea0000780c */ /* 0x000fc60005f01670 */
[----:B------:R0:W-:Y:S04]  /*1e960*/  @!P1 STG.E.U8 desc[UR20][R24.64+0xe1], R7 ;  /* 0x0000e10718009986 */ /* 0x0001e8000c101114 */
[----:B------:R-:W3:Y:S01]  /*1e970*/  LDL.LU R38, [R1+0x254] ;  /* 0x0002540001267983 */ /* 0x000ee20000300800 */
[----:B-1----:R-:W-:Y:S02]  /*1e980*/  F2FP.SATFINITE.E5M2.F32.PACK_AB_MERGE_C R9, RZ, R5, RZ ;  /* 0x00000005ff09723e */ /* 0x002fe400048060ff */
[----:B0-----:R-:W-:Y:S01]  /*1e990*/  F2FP.SATFINITE.E5M2.F32.PACK_AB_MERGE_C R7, RZ, R4, RZ ;  /* 0x00000004ff07723e */ /* 0x001fe200048060ff */
[----:B------:R-:W-:Y:S02]  /*1e9a0*/  FMUL R4, R37, UR22 ;  /* 0x0000001625047c20 */ /* 0x000fe40008400000 */
[----:B------:R-:W3:Y:S01]  /*1e9b0*/  LDL.LU R37, [R1+0x258] ;  /* 0x0002580001257983 */ /* 0x000ee20000300800 */
[----:B------:R-:W-:-:S02]  /*1e9c0*/  F2FP.SATFINITE.E5M2.F32.PACK_AB_MERGE_C R11, RZ, R6, RZ ;  /* 0x00000006ff0b723e */ /* 0x000fc400048060ff */
[----:B------:R-:W-:Y:S01]  /*1e9d0*/  F2FP.SATFINITE.E5M2.F32.PACK_AB_MERGE_C R15, RZ, R4, RZ ;  /* 0x00000004ff0f723e */ /* 0x000fe200048060ff */
[----:B------:R-:W-:Y:S04]  /*1e9e0*/  @!P6 STG.E.U8 desc[UR20][R2.64+0xe8], R13 ;  /* 0x0000e80d0200e986 */ /* 0x000fe8000c101114 */
[----:B------:R0:W-:Y:S04]  /*1e9f0*/  @!P0 STG.E.U8 desc[UR20][R2.64+0xe9], R9 ;  /* 0x0000e90902008986 */ /* 0x0001e8000c101114 */
[----:B------:R1:W-:Y:S01]  /*1ea00*/  @!P5 STG.E.U8 desc[UR20][R24.64+0xe9], R11 ;  /* 0x0000e90b1800d986 */ /* 0x0003e2000c101114 */
[----:B--2---:R-:W-:-:S03]  /*1ea10*/  FMUL R5, R36, UR22 ;  /* 0x0000001624057c20 */ /* 0x004fc60008400000 */
[----:B------:R-:W2:Y:S02]  /*1ea20*/  LDL.LU R36, [R1+0x25c] ;  /* 0x00025c0001247983 */ /* 0x000ea40000300800 */
[----:B0-----:R-:W-:Y:S01]  /*1ea30*/  F2FP.SATFINITE.E5M2.F32.PACK_AB_MERGE_C R9, RZ, R5, RZ ;  /* 0x00000005ff09723e */ /* 0x001fe200048060ff */
[----:B------:R-:W-:Y:S02]  /*1ea40*/  FMUL R6, R35, UR22 ;  /* 0x0000001623067c20 */ /* 0x000fe40008400000 */
[----:B------:R-:W2:Y:S01]  /*1ea50*/  LDL.LU R35, [R1+0x260] ;  /* 0x0002600001237983 */ /* 0x000ea20000300800 */
[----:B----4-:R-:W-:-:S03]  /*1ea60*/  FMUL R4, R34, UR22 ;  /* 0x0000001622047c20 */ /* 0x010fc60008400000 */
[----:B------:R-:W4:Y:S02]  /*1ea70*/  LDL.LU R34, [R1+0x264] ;  /* 0x0002640001227983 */ /* 0x000f240000300800 */
[----:B-1----:R-:W-:Y:S01]  /*1ea80*/  F2FP.SATFINITE.E5M2.F32.PACK_AB_MERGE_C R11, RZ, R4, RZ ;  /* 0x00000004ff0b723e */ /* 0x002fe200048060ff */
[----:B-----5:R-:W-:Y:S02]  /*1ea90*/  FMUL R4, R33, UR22 ;  /* 0x0000001621047c20 */ /* 0x020fe40008400000 */
[----:B------:R-:W5:Y:S03]  /*1eaa0*/  LDL.LU R33, [R1+0x268] ;  /* 0x0002680001217983 */ /* 0x000f660000300800 */
[----:B------:R-:W-:Y:S01]  /*1eab0*/  F2FP.SATFINITE.E5M2.F32.PACK_AB_MERGE_C R13, RZ, R4, RZ ;  /* 0x00000004ff0d723e */ /* 0x000fe200048060ff */
        /* <DEDUP_REMOVED lines=9> */
[----:B------:R-:W-:-:S03]  /*1eb50*/  ISETP.LT.OR P1, PT, R0, 0xf1, !P2 ;  /* 0x000000f10000780c */ /* 0x000fc60005721670 */
[----:B------:R1:W-:Y:S01]  /*1eb60*/  @!P6 STG.E.U8 desc[UR20][R2.64+0xf0], R15 ;  /* 0x0000f00f0200e986 */ /* 0x0003e2000c101114 */
[C---:B------:R-:W-:Y:S02]  /*1eb70*/  ISETP.LT.OR P6, PT, R0.reuse, 0xf9, !P3 ;  /* 0x000000f90000780c */ /* 0x040fe40005fc1670 */
[----:B------:R-:W-:Y:S01]  /*1eb80*/  ISETP.LT.OR P3, PT, R0, 0xfa, !P3 ;  /* 0x000000fa0000780c */ /* 0x000fe20005f61670 */
[----:B------:R1:W-:Y:S01]  /*1eb90*/  @!P0 STG.E.U8 desc[UR20][R2.64+0xf1], R9 ;  /* 0x0000f10902008986 */ /* 0x0003e2000c101114 */
[----:B0-----:R-:W-:Y:S02]  /*1eba0*/  F2FP.SATFINITE.E5M2.F32.PACK_AB_MERGE_C R7, RZ, R6, RZ ;  /* 0x00000006ff07723e */ /* 0x001fe400048060ff */
[----:B-1----:R-:W-:Y:S02]  /*1ebb0*/  F2FP.SATFINITE.E5M2.F32.PACK_AB_MERGE_C R15, RZ, R5, RZ ;  /* 0x00000005ff0f723e */ /* 0x002fe400048060ff */
[----:B------:R-:W-:Y:S01]  /*1ebc0*/  F2FP.SATFINITE.E5M2.F32.PACK_AB_MERGE_C R9, RZ, R4, RZ ;  /* 0x00000004ff09723e */ /* 0x000fe200048060ff */
[----:B------:R-:W-:-:S02]  /*1ebd0*/  FMUL R4, R38, UR22 ;  /* 0x0000001626047c20 */ /* 0x000fc40008400000 */
[----:B------:R-:W3:Y:S04]  /*1ebe0*/  LDL.LU R38, [R1+0x274] ;  /* 0x0002740001267983 */ /* 0x000ee80000300800 */
[----:B------:R0:W-:Y:S01]  /*1ebf0*/  @!P5 STG.E.U8 desc[UR20][R24.64+0xf1], R11 ;  /* 0x0000f10b1800d986 */ /* 0x0001e2000c101114 */
[----:B------:R-:W-:Y:S01]  /*1ec00*/  ISETP.LT.OR P5, PT, R0, 0xf9, !P2 ;  /* 0x000000f90000780c */ /* 0x000fe200057a1670 */
[----:B------:R-:W-:Y:S02]  /*1ec10*/  FMUL R5, R37, UR22 ;  /* 0x0000001625057c20 */ /* 0x000fe40008400000 */
[----:B------:R-:W3:Y:S04]  /*1ec20*/  LDL.LU R37, [R1+0x278] ;  /* 0x0002780001257983 */ /* 0x000ee80000300800 */
[----:B------:R1:W-:Y:S04]  /*1ec30*/  @!P1 STG.E.U8 desc[UR20][R24.64+0xf0], R7 ;  /* 0x0000f00718009986 */ /* 0x0003e8000c101114 */
[----:B------:R-:W-:Y:S04]  /*1ec40*/  @!P6 STG.E.U8 desc[UR20][R2.64+0xf8], R13 ;  /* 0x0000f80d0200e986 */ /* 0x000fe8000c101114 */
[----:B------:R4:W-:Y:S01]  /*1ec50*/  @!P3 STG.E.U8 desc[UR20][R2.64+0xf9], R15 ;  /* 0x0000f90f0200b986 */ /* 0x0009e2000c101114 */
[----:B0-----:R-:W-:-:S03]  /*1ec60*/  F2FP.SATFINITE.E5M2.F32.PACK_AB_MERGE_C R11, RZ, R4, RZ ;  /* 0x00000004ff0b723e */ /* 0x001fc600048060ff */
[----:B------:R0:W-:Y:S01]  /*1ec70*/  @!P5 STG.E.U8 desc[UR20][R24.64+0xf8], R9 ;  /* 0x0000f8091800d986 */ /* 0x0001e2000c101114 */
[----:B--2---:R-:W-:-:S03]  /*1ec80*/  FMUL R6, R36, UR22 ;  /* 0x0000001624067c20 */ /* 0x004fc60008400000 */
[----:B------:R-:W2:Y:S01]  /*1ec90*/  LDL.LU R36, [R1+0x27c] ;  /* 0x00027c0001247983 */ /* 0x000ea20000300800 */
[----:B-1----:R-:W-:-:S03]  /*1eca0*/  FMUL R7, R35, UR22 ;  /* 0x0000001623077c20 */ /* 0x002fc60008400000 */
        /* <DEDUP_REMOVED lines=10> */
[----:B------:R-:W-:Y:S02]  /*1ed50*/  ISETP.GE.AND P1, PT, R32, 0x81, PT ;  /* 0x000000812000780c */ /* 0x000fe40003f26270 */
[C---:B------:R-:W-:Y:S02]  /*1ed60*/  ISETP.LT.OR P2, PT, R0.reuse, 0xfa, !P2 ;  /* 0x000000fa0000780c */ /* 0x040fe40005741670 */
[C---:B------:R-:W-:Y:S02]  /*1ed70*/  ISETP.LT.OR P6, PT, R0.reuse, 0x1, !P1 ;  /* 0x000000010000780c */ /* 0x040fe40004fc1670 */
[----:B------:R-:W-:Y:S02]  /*1ed80*/  ISETP.LT.OR P3, PT, R0, 0x2, !P1 ;  /* 0x000000020000780c */ /* 0x000fe40004f61670 */
[----:B------:R-:W-:Y:S02]  /*1ed90*/  F2FP.SATFINITE.E5M2.F32.PACK_AB_MERGE_C R5, RZ, R5, RZ ;  /* 0x00000005ff05723e */ /* 0x000fe400048060ff */
[----:B------:R-:W-:-:S05]  /*1eda0*/  ISETP.GE.AND P0, PT, R32, 0x89, PT ;  /* 0x000000892000780c */ /* 0x000fca0003f06270 */
[----:B------:R-:W-:Y:S01]  /*1edb0*/  @!P2 STG.E.U8 desc[UR20][R24.64+0xf9], R11 ;  /* 0x0000f90b1800a986 */ /* 0x000fe2000c101114 */
[----:B------:R-:W-:-:S03]  /*1edc0*/  F2FP.SATFINITE.E5M2.F32.PACK_AB_MERGE_C R13, RZ, R6, RZ ;  /* 0x00000006ff0d723e */ /* 0x000fc600048060ff */
[----:B------:R0:W-:Y:S01]  /*1edd0*/  @!P6 STG.E.U8 desc[UR20][R28.64], R5 ;  /* 0x000000051c00e986 */ /* 0x0001e2000c101114 */
[C---:B------:R-:W-:Y:S02]  /*1ede0*/  ISETP.LT.OR P6, PT, R0.reuse, 0x2, !P0 ;  /* 0x000000020000780c */ /* 0x040fe400047c1670 */
[C---:B------:R-:W-:Y:S01]  /*1edf0*/  ISETP.LT.OR P5, PT, R0.reuse, 0x1, !P0 ;  /* 0x000000010000780c */ /* 0x040fe200047a1670 */
[----:B------:R1:W-:Y:S01]  /*1ee00*/  @!P3 STG.E.U8 desc[UR20][R28.64+0x1], R13 ;  /* 0x0000010d1c00b986 */ /* 0x0003e2000c101114 */
[----:B------:R-:W-:Y:S02]  /*1ee10*/  ISETP.LT.OR P2, PT, R0, 0xa, !P1 ;  /* 0x0000000a0000780c */ /* 0x000fe40004f41670 */
[----:B0-----:R-:W-:Y:S02]  /*1ee20*/  F2FP.SATFINITE.E5M2.F32.PACK_AB_MERGE_C R5, RZ, R3, RZ ;  /* 0x00000003ff05723e */ /* 0x001fe400048060ff */
[----:B-1----:R-:W-:Y:S01]  /*1ee30*/  F2FP.SATFINITE.E5M2.F32.PACK_AB_MERGE_C R13, RZ, R2, RZ ;  /* 0x00000002ff0d723e */ /* 0x002fe200048060ff */
[----:B------:R-:W-:-:S02]  /*1ee40*/  FMUL R3, R38, UR22 ;  /* 0x0000001626037c20 */ /* 0x000fc40008400000 */
[----:B------:R-:W3:Y:S01]  /*1ee50*/  LDL.LU R38, [R1+0x294] ;  /* 0x0002940001267983 */ /* 0x000ee20000300800 */
[----:B------:R-:W-:Y:S02]  /*1ee60*/  F2FP.SATFINITE.E5M2.F32.PACK_AB_MERGE_C R11, RZ, R4, RZ ;  /* 0x00000004ff0b723e */ /* 0x000fe400048060ff */
[----:B------:R-:W-:Y:S01]  /*1ee70*/  ISETP.LT.OR P3, PT, R0, 0x9, !P1 ;  /* 0x000000090000780c */ /* 0x000fe20004f61670 */
[----:B------:R0:W-:Y:S01]  /*1ee80*/  @!P6 STG.E.U8 desc[UR20][R26.64+0x1], R9 ;  /* 0x000001091a00e986 */ /* 0x0001e2000c101114 */
[----:B------:R-:W-:-:S03]  /*1ee90*/  FMUL R2, R37, UR22 ;  /* 0x0000001625027c20 */ /* 0x000fc60008400000 */
[----:B------:R-:W3:Y:S01]  /*1eea0*/  LDL.LU R37, [R1+0x298] ;  /* 0x0002980001257983 */ /* 0x000ee20000300800 */
[----:B------:R-:W-:Y:S02]  /*1eeb0*/  F2FP.SATFINITE.E5M2.F32.PACK_AB_MERGE_C R7, RZ, R7, RZ ;  /* 0x00000007ff07723e */ /* 0x000fe400048060ff */
[----:B0-----:R-:W-:-:S03]  /*1eec0*/  F2FP.SATFINITE.E5M2.F32.PACK_AB_MERGE_C R9, RZ, R2, RZ ;  /* 0x00000002ff09723e */ /* 0x001fc600048060ff */
        /* <DEDUP_REMOVED lines=8> */
[----:B------:R-:W2:Y:S03]  /*1ef50*/  LDL.LU R35, [R1+0x2a0] ;  /* 0x0002a00001237983 */ /* 0x000ea60000300800 */
[----:B------:R-:W-:Y:S01]  /*1ef60*/  F2FP.SATFINITE.E5M2.F32.PACK_AB_MERGE_C R15, RZ, R2, RZ ;  /* 0x00000002ff0f723e */ /* 0x000fe200048060ff */
[----:B----4-:R-:W-:Y:S02]  /*1ef70*/  FMUL R2, R34, UR22 ;  /* 0x0000001622027c20 */ /* 0x010fe40008400000 */
[----:B------:R-:W4:Y:S01]  /*1ef80*/  LDL.LU R34, [R1+0x2a4] ;  /* 0x0002a40001227983 */ /* 0x000f220000300800 */
[----:B-----5:R-:W-:-:S03]  /*1ef90*/  FMUL R3, R33, UR22 ;  /* 0x0000001621037c20 */ /* 0x020fc60008400000 */
[----:B------:R-:W5:Y:S01]  /*1efa0*/  LDL.LU R33, [R1+0x2a8] ;  /* 0x0002a80001217983 */ /* 0x000f620000300800 */
[----:B---3--:R-:W-:-:S03]  /*1efb0*/  FMUL R4, R31, UR22 ;  /* 0x000000161f047c20 */ /* 0x008fc60008400000 */
[----:B------:R-:W3:Y:S01]  /*1efc0*/  LDL.LU R31, [R1+0x2ac] ;  /* 0x0002ac00011f7983 */ /* 0x000ee20000300800 */
[----:B0-----:R-:W-:-:S03]  /*1efd0*/  FMUL R5, R30, UR22 ;  /* 0x000000161e057c20 */ /* 0x001fc60008400000 */
[----:B------:R-:W3:Y:S01]  /*1efe0*/  LDL.LU R30, [R1+0x2b0] ;  /* 0x0002b000011e7983 */ /* 0x000ee20000300800 */
[C---:B------:R-:W-:Y:S02]  /*1eff0*/  ISETP.LT.OR P6, PT, R0.reuse, 0xa, !P0 ;  /* 0x0000000a0000780c */ /* 0x040fe400047c1670 */
[C---:B------:R-:W-:Y:S02]  /*1f000*/  ISETP.LT.OR P5, PT, R0.reuse, 0x9, !P0 ;  /* 0x000000090000780c */ /* 0x040fe400047a1670 */
[C---:B------:R-:W-:Y:S02]  /*1f010*/  ISETP.LT.OR P3, PT, R0.reuse, 0x11, !P1 ;  /* 0x000000110000780c */ /* 0x040fe40004f61670 */
[----:B------:R-:W-:-:S07]  /*1f020*/  ISETP.LT.OR P2, PT, R0, 0x12, !P1 ;  /* 0x000000120000780c */ /* 0x000fce0004f41670 */
[----:B------:R0:W-:Y:S01]  /*1f030*/  @!P6 STG.E.U8 desc[UR20][R26.64+0x9], R7 ;  /* 0x000009071a00e986 */ /* 0x0001e2000c101114 */
[----:B------:R-:W-:-:S03]  /*1f040*/  ISETP.LT.OR P6, PT, R0, 0x12, !P0 ;  /* 0x000000120000780c */ /* 0x000fc600047c1670 */
[----:B------:R-:W-:Y:S01]  /*1f050*/  @!P5 STG.E.U8 desc[UR20][R26.64+0x8], R13 ;  /* 0x0000080d1a00d986 */ /* 0x000fe2000c101114 */
[----:B------:R-:W-:-:S03]  /*1f060*/  ISETP.LT.OR P5, PT, R0, 0x11, !P0 ;  /* 0x000000110000780c */ /* 0x000fc600047a1670 */
[----:B------:R1:W-:Y:S01]  /*1f070*/  @!P3 STG.E.U8 desc[UR20][R28.64+0x10], R9 ;  /* 0x000010091c00b986 */ /* 0x0003e2000c101114 */
[C---:B------:R-:W-:Y:S02]  /*1f080*/  ISETP.LT.OR P3, PT, R0.reuse, 0x19, !P1 ;  /* 0x000000190000780c */ /* 0x040fe40004f61670 */
[----:B0-----:R-:W-:Y:S01]  /*1f090*/  F2FP.SATFINITE.E5M2.F32.PACK_AB_MERGE_C R7, RZ, R2, RZ ;  /* 0x00000002ff07723e */ /* 0x001fe200048060ff */
[----:B------:R0:W-:Y:S01]  /*1f0a0*/  @!P2 STG.E.U8 desc[UR20][R28.64+0x11], R11 ;  /* 0x0000110b1c00a986 */ /* 0x0001e2000c101114 */
[----:B------:R-:W-:Y:S02]  /*1f0b0*/  ISETP.LT.OR P2, PT, R0, 0x1a, !P1 ;  /* 0x0000001a0000780c */ /* 0x000fe40004f41670 */
[----:B-1----:R-:W-:Y:S01]  /*1f0c0*/  F2FP.SATFINITE.E5M2.F32.PACK_AB_MERGE_C R9, RZ, R3, RZ ;  /* 0x00000003ff09723e */ /* 0x002fe200048060ff */
[----:B------:R-:W-:Y:S02]  /*1f0d0*/  FMUL R2, R38, UR22 ;  /* 0x0000001626027c20 */ /* 0x000fe40008400000 */
[----:B------:R-:W3:Y:S01]  /*1f0e0*/  LDL.LU R38, [R1+0x2b4] ;  /* 0x0002b40001267983 */ /* 0x000ee20000300800 */
[----:B0-----:R-:W-:-:S03]  /*1f0f0*/  F2FP.SATFINITE.E5M2.F32.PACK_AB_MERGE_C R11, RZ, R4, RZ ;  /* 0x00000004ff0b723e */ /* 0x001fc600048060ff */
[----:B------:R0:W-:Y:S01]  /*1f100*/  @!P6 STG.E.U8 desc[UR20][R26.64+0x11], R7 ;  /* 0x000011071a00e986 */ /* 0x0001e2000c101114 */
[----:B------:R-:W-:Y:S01]  /*1f110*/  ISETP.LT.OR P6, PT, R0, 0x1a, !P0 ;  /* 0x0000001a0000780c */ /* 0x000fe200047c1670 */
[----:B------:R-:W-:Y:S02]  /*1f120*/  FMUL R3, R37, UR22 ;  /* 0x0000001625037c20 */ /* 0x000fe40008400000 */
[----:B------:R-:W3:Y:S01]  /*1f130*/  LDL.LU R37, [R1+0x2b8] ;  /* 0x0002b80001257983 */ /* 0x000ee20000300800 */
[----:B0-----:R-:W-:-:S03]  /*1f140*/  F2FP.SATFINITE.E5M2.F32.PACK_AB_MERGE_C R7, RZ, R2, RZ ;  /* 0x00000002ff07723e */ /* 0x001fc600048060ff */
[----:B------:R-:W-:Y:S04]  /*1f150*/  @!P5 STG.E.U8 desc[UR20][R26.64+0x10], R15 ;  /* 0x0000100f1a00d986 */ /* 0x000fe8000c101114 */
        /* <DEDUP_REMOVED lines=13> */
[----:B------:R-:W5:Y:S02]  /*1f230*/  LDL.LU R33, [R1+0x2c8] ;  /* 0x0002c80001217983 */ /* 0x000f640000300800 */
        /* <DEDUP_REMOVED lines=8> */
[----:B------:R-:W-:Y:S02]  /*1f2c0*/  F2FP.SATFINITE.E5M2.F32.PACK_AB_MERGE_C R5, RZ, R5, RZ ;  /* 0x00000005ff05723e */ /* 0x000fe400048060ff */
[----:B------:R-:W-:-:S05]  /*1f2d0*/  ISETP.LT.OR P6, PT, R0, 0x22, !P0 ;  /* 0x000000220000780c */ /* 0x000fca00047c1670 */
[----:B------:R0:W-:Y:S01]  /*1f2e0*/  @!P5 STG.E.U8 desc[UR20][R26.64+0x18], R5 ;  /* 0x000018051a00d986 */ /* 0x0001e2000c101114 */
[----:B------:R-:W-:-:S03]  /*1f2f0*/  ISETP.LT.OR P5, PT, R0, 0x21, !P0 ;  /* 0x000000210000780c */ /* 0x000fc600047a1670 */
[----:B------:R-:W-:Y:S01]  /*1f300*/  @!P3 STG.E.U8 desc[UR20][R28.64+0x20], R9 ;  /* 0x000020091c00b986 */ /* 0x000fe2000c101114 */
[----:B------:R-:W-:-:S03]  /*1f310*/  ISETP.LT.OR P3, PT, R0, 0x29, !P1 ;  /* 0x000000290000780c */ /* 0x000fc60004f61670 */
[----:B------:R1:W-:Y:S01]  /*1f320*/  @!P2 STG.E.U8 desc[UR20][R28.64+0x21], R11 ;  /* 0x0000210b1c00a986 */ /* 0x0003e2000c101114 */
[----:B------:R-:W-:Y:S02]  /*1f330*/  ISETP.LT.OR P2, PT, R0, 0x2a, !P1 ;  /* 0x0000002a0000780c */ /* 0x000fe40004f41670 */
[----:B0-----:R-:W-:Y:S02]  /*1f340*/  F2FP.SATFINITE.E5M2.F32.PACK_AB_MERGE_C R5, RZ, R3, RZ ;  /* 0x00000003ff05723e */ /* 0x001fe400048060ff */
[----:B-1----:R-:W-:Y:S01]  /*1f350*/  F2FP.SATFINITE.E5M2.F32.PACK_AB_MERGE_C R11, RZ, R2, RZ ;  /* 0x00000002ff0b723e */ /* 0x002fe200048060ff */
[----:B------:R-:W-:Y:S02]  /*1f360*/  FMUL R2, R38, UR22 ;  /* 0x0000001626027c20 */ /* 0x000fe40008400000 */
[----:B------:R-:W3:Y:S01]  /*1f370*/  LDL.LU R38, [R1+0x2d4] ;  /* 0x0002d40001267983 */ /* 0x000ee20000300800 */
[----:B------:R-:W-:-:S03]  /*1f380*/  F2FP.SATFINITE.E5M2.F32.PACK_AB_MERGE_C R9, RZ, R4, RZ ;  /* 0x00000004ff09723e */ /* 0x000fc600048060ff */
[----:B------:R-:W-:Y:S01]  /*1f390*/  @!P6 STG.E.U8 desc[UR20][R26.64+0x21], R5 ;  /* 0x000021051a00e986 */ /* 0x000fe2000c101114 */
[----:B------:R-:W-:Y:S01]  /*1f3a0*/  ISETP.LT.OR P6, PT, R0, 0x2a, !P0 ;  /* 0x0000002a0000780c */ /* 0x000fe200047c1670 */
[----:B------:R-:W-:Y:S02]  /*1f3b0*/  FMUL R3, R37, UR22 ;  /* 0x0000001625037c20 */ /* 0x000fe40008400000 */
[----:B------:R-:W3:Y:S04]  /*1f3c0*/  LDL.LU R37, [R1+0x2d8] ;  /* 0x0002d80001257983 */ /* 0x000ee80000300800 */
[----:B------:R-:W-:Y:S04]  /*1f3d0*/  @!P5 STG.E.U8 desc[UR20][R26.64+0x20], R13 ;  /* 0x0000200d1a00d986 */ /* 0x000fe8000c101114 */
[----:B------:R0:W-:Y:S04]  /*1f3e0*/  @!P3 STG.E.U8 desc[UR20][R28.64+0x28], R7 ;  /* 0x000028071c00b986 */ /* 0x0001e8000c101114 */
[----:B------:R1:W-:Y:S01]  /*1f3f0*/  @!P2 STG.E.U8 desc[UR20][R28.64+0x29], R9 ;  /* 0x000029091c00a986 */ /* 0x0003e2000c101114 */
[----:B0-----:R-:W-:-:S02]  /*1f400*/  F2FP.SATFINITE.E5M2.F32.PACK_AB_MERGE_C R7, RZ, R2, RZ ;  /* 0x00000002ff07723e */ /* 0x001fc400048060ff */
[----:B-1----:R-:W-:-:S03]  /*1f410*/  F2FP.SATFINITE.E5M2.F32.PACK_AB_MERGE_C R9, RZ, R3, RZ ;  /* 0x00000003ff09723e */ /* 0x002fc600048060ff */
[----:B------:R0:W-:Y:S01]  /*1f420*/  @!P6 STG.E.U8 desc[UR20][R26.64+0x29], R7 ;  /* 0x000029071a00e986 */ /* 0x0001e2000c101114 */
[----:B--2---:R-:W-:-:S03]  /*1f430*/  FMUL R4, R36, UR22 ;  /* 0x0000001624047c20 */ /* 0x004fc60008400000 */
[----:B------:R-:W2:Y:S02]  /*1f440*/  LDL.LU R36, [R1+0x2dc] ;  /* 0x0002dc0001247983 */ /* 0x000ea40000300800 */
[----:B------:R-:W-:Y:S01]  /*1f450*/  F2FP.SATFINITE.E5M2.F32.PACK_AB_MERGE_C R13, RZ, R4, RZ ;  /* 0x00000004ff0d723e */ /* 0x000fe200048060ff */
        /* <DEDUP_REMOVED lines=15> */
[----:B------:R-:W-:Y:S01]  /*1f550*/  @!P5 STG.E.U8 desc[UR20][R26.64+0x28], R11 ;  /* 0x0000280b1a00d986 */ /* 0x000fe2000c101114 */
[----:B------:R-:W-:-:S03]  /*1f560*/  ISETP.LT.OR P5, PT, R0, 0x31, !P0 ;  /* 0x000000310000780c */ /* 0x000fc600047a1670 */
[----:B------:R0:W-:Y:S01]  /*1f570*/  @!P2 STG.E.U8 desc[UR20][R28.64+0x31], R13 ;  /* 0x0000310d1c00a986 */ /* 0x0001e2000c101114 */
[----:B------:R-:W-:-:S03]  /*1f580*/  ISETP.LT.OR P2, PT, R0, 0x3a, !P1 ;  /* 0x0000003a0000780c */ /* 0x000fc60004f41670 */
[----:B------:R1:W-:Y:S01]  /*1f590*/  @!P3 STG.E.U8 desc[UR20][R28.64+0x30], R9 ;  /* 0x000030091c00b986 */ /* 0x0003e2000c101114 */
[----:B------:R-:W-:Y:S02]  /*1f5a0*/  ISETP.LT.OR P3, PT, R0, 0x39, !P1 ;  /* 0x000000390000780c */ /* 0x000fe40004f61670 */
[----:B------:R-:W-:Y:S02]  /*1f5b0*/  F2FP.SATFINITE.E5M2.F32.PACK_AB_MERGE_C R5, RZ, R5, RZ ;  /* 0x00000005ff05723e */ /* 0x000fe400048060ff */
[----:B0-----:R-:W-:Y:S02]  /*1f5c0*/  F2FP.SATFINITE.E5M2.F32.PACK_AB_MERGE_C R13, RZ, R2, RZ ;  /* 0x00000002ff0d723e */ /* 0x001fe400048060ff */
[----:B-1----:R-:W-:Y:S01]  /*1f5d0*/  F2FP.SATFINITE.E5M2.F32.PACK_AB_MERGE_C R9, RZ, R3, RZ ;  /* 0x00000003ff09723e */ /* 0x002fe200048060ff */
[----:B------:R-:W-:Y:S02]  /*1f5e0*/  FMUL R3, R38, UR22 ;  /* 0x0000001626037c20 */ /* 0x000fe40008400000 */
[----:B------:R-:W3:Y:S01]  /*1f5f0*/  LDL.LU R38, [R1+0x2f4] ;  /* 0x0002f40001267983 */ /* 0x000ee20000300800 */
[----:B------:R-:W-:-:S03]  /*1f600*/  F2FP.SATFINITE.E5M2.F32.PACK_AB_MERGE_C R11, RZ, R4, RZ ;  /* 0x00000004ff0b723e */ /* 0x000fc600048060ff */
[----:B------:R0:W-:Y:S01]  /*1f610*/  @!P6 STG.E.U8 desc[UR20][R26.64+0x31], R7 ;  /* 0x000031071a00e986 */ /* 0x0001e2000c101114 */
[----:B------:R-:W-:-:S03]  /*1f620*/  FMUL R2, R37, UR22 ;  /* 0x0000001625027c20 */ /* 0x000fc60008400000 */
[----:B------:R-:W3:Y:S01]  /*1f630*/  LDL.LU R37, [R1+0x2f8] ;  /* 0x0002f80001257983 */ /* 0x000ee20000300800 */
[----:B------:R-:W-:Y:S02]  /*1f640*/  ISETP.LT.OR P6, PT, R0, 0x3a, !P0 ;  /* 0x0000003a0000780c */ /* 0x000fe400047c1670 */
[----:B0-----:R-:W-:Y:S01]  /*1f650*/  F2FP.SATFINITE.E5M2.F32.PACK_AB_MERGE_C R7, RZ, R2, RZ ;  /* 0x00000002ff07723e */ /* 0x001fe200048060ff */
[----:B------:R0:W-:Y:S04]  /*1f660*/  @!P5 STG.E.U8 desc[UR20][R26.64+0x30], R5 ;  /* 0x000030051a00d986 */ /* 0x0001e8000c101114 */
[----:B------:R-:W-:Y:S04]  /*1f670*/  @!P2 STG.E.U8 desc[UR20][R28.64+0x39], R11 ;  /* 0x0000390b1c00a986 */ /* 0x000fe8000c101114 */
[----:B------:R1:W-:Y:S01]  /*1f680*/  @!P3 STG.E.U8 desc[UR20][R28.64+0x38], R9 ;  /* 0x000038091c00b986 */ /* 0x0003e2000c101114 */
[----:B0-----:R-:W-:-:S05]  /*1f690*/  F2FP.SATFINITE.E5M2.F32.PACK_AB_MERGE_C R5, RZ, R3, RZ ;  /* 0x00000003ff05723e */ /* 0x001fca00048060ff */
        /* <DEDUP_REMOVED lines=42> */
[----:B------:R-:W-:Y:S01]  /*1f940*/  F2FP.SATFINITE.E5M2.F32.PACK_AB_MERGE_C R11, RZ, R4, RZ ;  /* 0x00000004ff0b723e */ /* 0x000fe200048060ff */
[----:B------:R-:W-:Y:S02]  /*1f950*/  FMUL R2, R35, UR22 ;  /* 0x0000001623027c20 */ /* 0x000fe40008400000 */
[----:B------:R-:W2:Y:S03]  /*1f960*/  LDL.LU R35, [R1+0x320] ;  /* 0x0003200001237983 */ /* 0x000ea60000300800 */
[----:B-1----:R-:W-:Y:S01]  /*1f970*/  F2FP.SATFINITE.E5M2.F32.PACK_AB_MERGE_C R13, RZ, R2, RZ ;  /* 0x00000002ff0d723e */ /* 0x002fe200048060ff */
        /* <DEDUP_REMOVED lines=146> */
[----:B------:R-:W-:-:S03]  /*202a0*/  FMUL R3, R37, UR22 ;  /* 0x0000001625037c20 */ /* 0x000fc60008400000 */
[----:B------:R-:W3:Y:S04]  /*202b0*/  LDL.LU R37, [R1+0x398] ;  /* 0x0003980001257983 */ /* 0x000ee80000300800 */
[----:B------:R-:W-:Y:S04]  /*202c0*/  @!P5 STG.E.U8 desc[UR20][R26.64+0x80], R13 ;  /* 0x0000800d1a00d986 */ /* 0x000fe8000c101114 */
[----:B------:R0:W-:Y:S04]  /*202d0*/  @!P3 STG.E.U8 desc[UR20][R28.64+0x88], R7 ;  /* 0x000088071c00b986 */ /* 0x0001e8000c101114 */
[----:B------:R1:W-:Y:S01]  /*202e0*/  @!P2 STG.E.U8 desc[UR20][R28.64+0x89], R9 ;  /* 0x000089091c00a986 */ /* 0x0003e2000c101114 */
[----:B0-----:R-:W-:-:S02]  /*202f0*/  F2FP.SATFINITE.E5M2.F32.PACK_AB_MERGE_C R7, RZ, R2, RZ ;  /* 0x00000002ff07723e */ /* 0x001fc400048060ff */
[----:B-1----:R-:W-:Y:S01]  /*20300*/  F2FP.SATFINITE.E5M2.F32.PACK_AB_MERGE_C R9, RZ, R3, RZ ;  /* 0x00000003ff09723e */ /* 0x002fe200048060ff */
[----:B--2---:R-:W-:Y:S02]  /*20310*/  FMUL R4, R36, UR22 ;  /* 0x0000001624047c20 */ /* 0x004fe40008400000 */
[----:B------:R-:W2:Y:S03]  /*20320*/  LDL.LU R36, [R1+0x39c] ;  /* 0x00039c0001247983 */ /* 0x000ea60000300800 */
[----:B------:R-:W-:Y:S01]  /*20330*/  F2FP.SATFINITE.E5M2.F32.PACK_AB_MERGE_C R13, RZ, R4, RZ ;  /* 0x00000004ff0d723e */ /* 0x000fe200048060ff */
[----:B------:R-:W-:Y:S02]  /*20340*/  FMUL R5, R35, UR22 ;  /* 0x0000001623057c20 */ /* 0x000fe40008400000 */
[----:B------:R-:W2:Y:S01]  /*20350*/  LDL.LU R35, [R1+0x3a0] ;  /* 0x0003a00001237983 */ /* 0x000ea20000300800 */
[----:B----4-:R-:W-:-:S03]  /*20360*/  FMUL R2, R34, UR22 ;  /* 0x0000001622027c20 */ /* 0x010fc60008400000 */
[----:B------:R-:W4:Y:S01]  /*20370*/  LDL.LU R34, [R1+0x3a4] ;  /* 0x0003a40001227983 */ /* 0x000f220000300800 */
[----:B-----5:R-:W-:-:S03]  /*20380*/  FMUL R3, R33, UR22 ;  /* 0x0000001621037c20 */ /* 0x020fc60008400000 */
[----:B------:R-:W5:Y:S01]  /*20390*/  LDL.LU R33, [R1+0x3a8] ;  /* 0x0003a80001217983 */ /* 0x000f620000300800 */
        /* <DEDUP_REMOVED lines=16> */
[----:B------:R-:W-:Y:S01]  /*204a0*/  @!P2 STG.E.U8 desc[UR20][R28.64+0x91], R13 ;  /* 0x0000910d1c00a986 */ /* 0x000fe2000c101114 */
[----:B------:R-:W-:Y:S02]  /*204b0*/  ISETP.LT.OR P2, PT, R0, 0x9a, !P1 ;  /* 0x0000009a0000780c */ /* 0x000fe40004f41670 */
        /* <DEDUP_REMOVED lines=82> */
[----:B------:R0:W-:Y:S01]  /*209e0*/  @!P6 STG.E.U8 desc[UR20][R26.64+0xb1], R7 ;  /* 0x0000b1071a00e986 */ /* 0x0001e2000c101114 */
[----:B------:R-:W-:-:S03]  /*209f0*/  FMUL R3, R38, UR22 ;  /* 0x0000001626037c20 */ /* 0x000fc60008400000 */
[----:B------:R-:W3:Y:S01]  /*20a00*/  LDL.LU R38, [R1+0x3f4] ;  /* 0x0003f40001267983 */ /* 0x000ee20000300800 */
[----:B------:R-:W-:Y:S02]  /*20a10*/  F2FP.SATFINITE.E5M2.F32.PACK_AB_MERGE_C R11, RZ, R4, RZ ;  /* 0x00000004ff0b723e */ /* 0x000fe400048060ff */
[----:B------:R-:W-:Y:S01]  /*20a20*/  ISETP.LT.OR P6, PT, R0, 0xba, !P0 ;  /* 0x000000ba0000780c */ /* 0x000fe200047c1670 */
[----:B------:R-:W-:Y:S02]  /*20a30*/  FMUL R2, R37, UR22 ;  /* 0x0000001625027c20 */ /* 0x000fe40008400000 */
[----:B------:R-:W3:Y:S03]  /*20a40*/  LDL.LU R37, [R1+0x3f8] ;  /* 0x0003f80001257983 */ /* 0x000ee60000300800 */
        /* <DEDUP_REMOVED lines=31> */
[----:B-1----:R-:W-:-:S03]  /*20c40*/  F2FP.SATFINITE.E5M2.F32.PACK_AB_MERGE_C R9, RZ, R3, RZ ;  /* 0x00000003ff09723e */ /* 0x002fc600048060ff */
[----:B------:R0:W-:Y:S01]  /*20c50*/  @!P6 STG.E.U8 desc[UR20][R26.64+0xc1], R7 ;  /* 0x0000c1071a00e986 */ /* 0x0001e2000c101114 */
[----:B------:R-:W-:Y:S01]  /*20c60*/  FMUL R2, R38, UR22 ;  /* 0x0000001626027c20 */ /* 0x000fe20008400000 */
[----:B------:R-:W-:Y:S02]  /*20c70*/  ISETP.LT.OR P6, PT, R0, 0xca, !P0 ;  /* 0x000000ca0000780c */ /* 0x000fe400047c1670 */
[----:B------:R-:W3:Y:S01]  /*20c80*/  LDL.LU R38, [R1+0x414] ;  /* 0x0004140001267983 */ /* 0x000ee20000300800 */
[----:B------:R-:W-:Y:S01]  /*20c90*/  F2FP.SATFINITE.E5M2.F32.PACK_AB_MERGE_C R13, RZ, R4, RZ ;  /* 0x00000004ff0d723e */ /* 0x000fe200048060ff */
        /* <DEDUP_REMOVED lines=24> */
[C---:B------:R-:W-:Y:S01]  /*20e20*/  ISETP.LT.OR P3, PT, R0.reuse, 0xd1, !P1 ;  /* 0x000000d10000780c */ /* 0x040fe20004f61670 */
[----:B------:R-:W3:Y:S01]  /*20e30*/  LDL.LU R40, [R1+0x434] ;  /* 0x0004340001287983 */ /* 0x000ee20000300800 */
[C---:B------:R-:W-:Y:S02]  /*20e40*/  ISETP.LT.OR P2, PT, R0.reuse, 0xd2, !P1 ;  /* 0x000000d20000780c */ /* 0x040fe40004f41670 */
[----:B------:R-:W-:Y:S02]  /*20e50*/  ISETP.LT.OR P6, PT, R0, 0xd2, !P0 ;  /* 0x000000d20000780c */ /* 0x000fe400047c1670 */
[----:B------:R-:W-:-:S05]  /*20e60*/  F2FP.SATFINITE.E5M2.F32.PACK_AB_MERGE_C R5, RZ, R5, RZ ;  /* 0x00000005ff05723e */ /* 0x000fca00048060ff */
[----:B------:R0:W-:Y:S01]  /*20e70*/  @!P5 STG.E.U8 desc[UR20][R26.64+0xc8], R5 ;  /* 0x0000c8051a00d986 */ /* 0x0001e2000c101114 */
[----:B------:R-:W-:-:S03]  /*20e80*/  ISETP.LT.OR P5, PT, R0, 0xd1, !P0 ;  /* 0x000000d10000780c */ /* 0x000fc600047a1670 */
[----:B------:R-:W-:Y:S01]  /*20e90*/  @!P3 STG.E.U8 desc[UR20][R28.64+0xd0], R9 ;  /* 0x0000d0091c00b986 */ /* 0x000fe2000c101114 */
[----:B------:R-:W-:-:S03]  /*20ea0*/  ISETP.LT.OR P3, PT, R0, 0xd9, !P1 ;  /* 0x000000d90000780c */ /* 0x000fc60004f61670 */
[----:B------:R1:W-:Y:S01]  /*20eb0*/  @!P2 STG.E.U8 desc[UR20][R28.64+0xd1], R11 ;  /* 0x0000d10b1c00a986 */ /* 0x0003e2000c101114 */
[----:B0-----:R-:W-:Y:S02]  /*20ec0*/  F2FP.SATFINITE.E5M2.F32.PACK_AB_MERGE_C R5, RZ, R3, RZ ;  /* 0x00000003ff05723e */ /* 0x001fe400048060ff */
[----:B------:R-:W-:-:S03]  /*20ed0*/  ISETP.LT.OR P2, PT, R0, 0xda, !P1 ;  /* 0x000000da0000780c */ /* 0x000fc60004f41670 */
[----:B------:R-:W-:Y:S01]  /*20ee0*/  @!P6 STG.E.U8 desc[UR20][R26.64+0xd1], R5 ;  /* 0x0000d1051a00e986 */ /* 0x000fe2000c101114 */
[----:B-1----:R-:W-:Y:S02]  /*20ef0*/  F2FP.SATFINITE.E5M2.F32.PACK_AB_MERGE_C R11, RZ, R2, RZ ;  /* 0x00000002ff0b723e */ /* 0x002fe400048060ff */
[----:B------:R-:W-:Y:S01]  /*20f00*/  ISETP.LT.OR P6, PT, R0, 0xda, !P0 ;  /* 0x000000da0000780c */ /* 0x000fe200047c1670 */
[----:B------:R-:W-:Y:S02]  /*20f10*/  FMUL R2, R38, UR22 ;  /* 0x0000001626027c20 */ /* 0x000fe40008400000 */
[----:B------:R-:W3:Y:S01]  /*20f20*/  LDL.LU R38, [R1+0x438] ;  /* 0x0004380001267983 */ /* 0x000ee20000300800 */
[----:B------:R-:W-:Y:S01]  /*20f30*/  F2FP.SATFINITE.E5M2.F32.PACK_AB_MERGE_C R9, RZ, R4, RZ ;  /* 0x00000004ff09723e */ /* 0x000fe200048060ff */
        /* <DEDUP_REMOVED lines=14> */
[----:B------:R-:W4:Y:S02]  /*21020*/  LDL.LU R34, [R1+0x448] ;  /* 0x0004480001227983 */ /* 0x000f240000300800 */
[----:B0-----:R-:W-:Y:S01]  /*21030*/  F2FP.SATFINITE.E5M2.F32.PACK_AB_MERGE_C R7, RZ, R2, RZ ;  /* 0x00000002ff07723e */ /* 0x001fe200048060ff */
[----:B-----5:R-:W-:Y:S02]  /*21040*/  FMUL R3, R33, UR22 ;  /* 0x0000001621037c20 */ /* 0x020fe40008400000 */
[----:B------:R-:W5:Y:S01]  /*21050*/  LDL.LU R33, [R1+0x44c] ;  /* 0x00044c0001217983 */ /* 0x000f620000300800 */
[----:B---3--:R-:W-:-:S03]  /*21060*/  FMUL R4, R31, UR22 ;  /* 0x000000161f047c20 */ /* 0x008fc60008400000 */
        /* <DEDUP_REMOVED lines=13> */
[----:B------:R-:W-:Y:S02]  /*21140*/  F2FP.SATFINITE.E5M2.F32.PACK_AB_MERGE_C R5, RZ, R5, RZ ;  /* 0x00000005ff05723e */ /* 0x000fe400048060ff */
[----:B0-----:R-:W-:Y:S01]  /*21150*/  F2FP.SATFINITE.E5M2.F32.PACK_AB_MERGE_C R11, RZ, R4, RZ ;  /* 0x00000004ff0b723e */ /* 0x001fe200048060ff */
[----:B------:R-:W-:Y:S01]  /*21160*/  @!P6 STG.E.U8 desc[UR20][R26.64+0xe1], R7 ;  /* 0x0000e1071a00e986 */ /* 0x000fe2000c101114 */
[C---:B------:R-:W-:Y:S02]  /*21170*/  ISETP.LT.OR P6, PT, R0.reuse, 0xea, !P0 ;  /* 0x000000ea0000780c */ /* 0x040fe400047c1670 */
[----:B-1----:R-:W-:Y:S01]  /*21180*/  F2FP.SATFINITE.E5M2.F32.PACK_AB_MERGE_C R9, RZ, R3, RZ ;  /* 0x00000003ff09723e */ /* 0x002fe200048060ff */
[----:B------:R0:W-:Y:S01]  /*21190*/  @!P5 STG.E.U8 desc[UR20][R26.64+0xe0], R5 ;  /* 0x0000e0051a00d986 */ /* 0x0001e2000c101114 */
[----:B------:R-:W-:-:S03]  /*211a0*/  ISETP.LT.OR P5, PT, R0, 0xe9, !P0 ;  /* 0x000000e90000780c */ /* 0x000fc600047a1670 */
[----:B------:R-:W-:Y:S01]  /*211b0*/  @!P2 STG.E.U8 desc[UR20][R28.64+0xe9], R11 ;  /* 0x0000e90b1c00a986 */ /* 0x000fe2000c101114 */
[----:B------:R-:W-:Y:S01]  /*211c0*/  ISETP.LT.OR P2, PT, R0, 0xf2, !P1 ;  /* 0x000000f20000780c */ /* 0x000fe20004f41670 */
[----:B------:R-:W-:Y:S02]  /*211d0*/  FMUL R3, R40, UR22 ;  /* 0x0000001628037c20 */ /* 0x000fe40008400000 */
[----:B------:R1:W-:Y:S01]  /*211e0*/  @!P3 STG.E.U8 desc[UR20][R28.64+0xe8], R9 ;  /* 0x0000e8091c00b986 */ /* 0x0003e2000c101114 */
[----:B------:R-:W-:Y:S02]  /*211f0*/  ISETP.LT.OR P3, PT, R0, 0xf1, !P1 ;  /* 0x000000f10000780c */ /* 0x000fe40004f61670 */
[----:B------:R-:W-:Y:S01]  /*21200*/  F2FP.SATFINITE.E5M2.F32.PACK_AB_MERGE_C R13, RZ, R2, RZ ;  /* 0x00000002ff0d723e */ /* 0x000fe200048060ff */
[----:B------:R-:W-:Y:S01]  /*21210*/  FMUL R2, R38, UR22 ;  /* 0x0000001626027c20 */ /* 0x000fe20008400000 */
[----:B------:R-:W-:Y:S01]  /*21220*/  FMUL R4, R37, UR22 ;  /* 0x0000001625047c20 */ /* 0x000fe20008400000 */
[----:B------:R-:W-:-:S03]  /*21230*/  F2FP.SATFINITE.E5M2.F32.PACK_AB_MERGE_C R3, RZ, R3, RZ ;  /* 0x00000003ff03723e */ /* 0x000fc600048060ff */
[----:B0-----:R-:W-:Y:S02]  /*21240*/  F2FP.SATFINITE.E5M2.F32.PACK_AB_MERGE_C R5, RZ, R2, RZ ;  /* 0x00000002ff05723e */ /* 0x001fe400048060ff */
[----:B------:R-:W-:Y:S01]  /*21250*/  F2FP.SATFINITE.E5M2.F32.PACK_AB_MERGE_C R7, RZ, R4, RZ ;  /* 0x00000004ff07723e */ /* 0x000fe200048060ff */
[----:B------:R-:W-:Y:S01]  /*21260*/  @!P5 STG.E.U8 desc[UR20][R26.64+0xe8], R13 ;  /* 0x0000e80d1a00d986 */ /* 0x000fe2000c101114 */
[----:B------:R-:W-:-:S03]  /*21270*/  ISETP.LT.OR P5, PT, R0, 0xf1, !P0 ;  /* 0x000000f10000780c */ /* 0x000fc600047a1670 */
[----:B------:R-:W-:Y:S01]  /*21280*/  @!P6 STG.E.U8 desc[UR20][R26.64+0xe9], R3 ;  /* 0x0000e9031a00e986 */ /* 0x000fe2000c101114 */
[----:B------:R-:W-:-:S03]  /*21290*/  ISETP.LT.OR P6, PT, R0, 0xf2, !P0 ;  /* 0x000000f20000780c */ /* 0x000fc600047c1670 */
[----:B------:R0:W-:Y:S01]  /*212a0*/  @!P2 STG.E.U8 desc[UR20][R28.64+0xf1], R7 ;  /* 0x0000f1071c00a986 */ /* 0x0001e2000c101114 */
[C---:B------:R-:W-:Y:S02]  /*212b0*/  ISETP.LT.OR P2, PT, R0.reuse, 0xf9, !P1 ;  /* 0x000000f90000780c */ /* 0x040fe40004f41670 */
[C---:B------:R-:W-:Y:S01]  /*212c0*/  ISETP.LT.OR P1, PT, R0.reuse, 0xfa, !P1 ;  /* 0x000000fa0000780c */ /* 0x040fe20004f21670 */
[----:B------:R3:W-:Y:S01]  /*212d0*/  @!P3 STG.E.U8 desc[UR20][R28.64+0xf0], R5 ;  /* 0x0000f0051c00b986 */ /* 0x0007e2000c101114 */
[C---:B------:R-:W-:Y:S02]  /*212e0*/  ISETP.LT.OR P3, PT, R0.reuse, 0xf9, !P0 ;  /* 0x000000f90000780c */ /* 0x040fe40004761670 */
[----:B------:R-:W-:Y:S01]  /*212f0*/  ISETP.LT.OR P0, PT, R0, 0xfa, !P0 ;  /* 0x000000fa0000780c */ /* 0x000fe20004701670 */
[----:B--2---:R-:W-:-:S05]  /*21300*/  FMUL R2, R36, UR22 ;  /* 0x0000001624027c20 */ /* 0x004fca0008400000 */
[----:B-1----:R-:W-:-:S05]  /*21310*/  F2FP.SATFINITE.E5M2.F32.PACK_AB_MERGE_C R9, RZ, R2, RZ ;  /* 0x00000002ff09723e */ /* 0x002fca00048060ff */
[----:B------:R1:W-:Y:S01]  /*21320*/  @!P5 STG.E.U8 desc[UR20][R26.64+0xf0], R9 ;  /* 0x0000f0091a00d986 */ /* 0x0003e2000c101114 */
[----:B------:R-:W-:-:S05]  /*21330*/  FMUL R0, R35, UR22 ;  /* 0x0000001623007c20 */ /* 0x000fca0008400000 */
[----:B0-----:R-:W-:Y:S01]  /*21340*/  F2FP.SATFINITE.E5M2.F32.PACK_AB_MERGE_C R7, RZ, R0, RZ ;  /* 0x00000000ff07723e */ /* 0x001fe200048060ff */
[----:B----4-:R-:W-:Y:S01]  /*21350*/  FMUL R2, R34, UR22 ;  /* 0x0000001622027c20 */ /* 0x010fe20008400000 */
[----:B-----5:R-:W-:-:S04]  /*21360*/  FMUL R3, R33, UR22 ;  /* 0x0000001621037c20 */ /* 0x020fc80008400000 */
[----:B------:R-:W-:Y:S02]  /*21370*/  F2FP.SATFINITE.E5M2.F32.PACK_AB_MERGE_C R11, RZ, R2, RZ ;  /* 0x00000002ff0b723e */ /* 0x000fe400048060ff */
[----:B------:R-:W-:Y:S01]  /*21380*/  F2FP.SATFINITE.E5M2.F32.PACK_AB_MERGE_C R3, RZ, R3, RZ ;  /* 0x00000003ff03723e */ /* 0x000fe200048060ff */
[----:B------:R1:W-:Y:S01]  /*21390*/  @!P6 STG.E.U8 desc[UR20][R26.64+0xf1], R7 ;  /* 0x0000f1071a00e986 */ /* 0x0003e2000c101114 */
[----:B---3--:R-:W-:Y:S01]  /*213a0*/  FMUL R4, R31, UR22 ;  /* 0x000000161f047c20 */ /* 0x008fe20008400000 */
[----:B------:R-:W-:-:S04]  /*213b0*/  FMUL R5, R30, UR22 ;  /* 0x000000161e057c20 */ /* 0x000fc80008400000 */
[----:B------:R-:W-:Y:S02]  /*213c0*/  F2FP.SATFINITE.E5M2.F32.PACK_AB_MERGE_C R13, RZ, R4, RZ ;  /* 0x00000004ff0d723e */ /* 0x000fe400048060ff */
[----:B------:R-:W-:Y:S01]  /*213d0*/  F2FP.SATFINITE.E5M2.F32.PACK_AB_MERGE_C R5, RZ, R5, RZ ;  /* 0x00000005ff05723e */ /* 0x000fe200048060ff */
[----:B------:R1:W-:Y:S04]  /*213e0*/  @!P2 STG.E.U8 desc[UR20][R28.64+0xf8], R11 ;  /* 0x0000f80b1c00a986 */ /* 0x0003e8000c101114 */
[----:B------:R1:W-:Y:S04]  /*213f0*/  @!P1 STG.E.U8 desc[UR20][R28.64+0xf9], R3 ;  /* 0x0000f9031c009986 */ /* 0x0003e8000c101114 */
[----:B------:R1:W-:Y:S04]  /*21400*/  @!P3 STG.E.U8 desc[UR20][R26.64+0xf8], R13 ;  /* 0x0000f80d1a00b986 */ /* 0x0003e8000c101114 */
[----:B------:R1:W-:Y:S02]  /*21410*/  @!P0 STG.E.U8 desc[UR20][R26.64+0xf9], R5 ;  /* 0x0000f9051a008986 */ /* 0x0003e4000c101114 */
.L_x_545:
[----:B------:R-:W-:Y:S05]  /*21420*/  BSYNC B0 ;  /* 0x0000000000007941 */ /* 0x000fea0003800000 */
.L_x_31:
[----:B-12---:R-:W2:Y:S04]  /*21430*/  LDL.LU R3, [R1+0x458] ;  /* 0x0004580001037983 */ /* 0x006ea80000300800 */
[----:B------:R-:W2:Y:S01]  /*21440*/  LDL.LU R2, [R1+0x45c] ;  /* 0x00045c0001027983 */ /* 0x000ea20000300800 */
[----:B------:R-:W-:Y:S01]  /*21450*/  ULDC UR6, c[0x0][0xc] ;  /* 0x0000030000067ab9 */ /* 0x000fe20000000800 */
[----:B------:R-:W-:Y:S01]  /*21460*/  ULDC UR7, c[0x0][0x10] ;  /* 0x0000040000077ab9 */ /* 0x000fe20000000800 */
[----:B---34-:R-:W2:Y:S01]  /*21470*/  LDC R5, c[0x0][0x14] ;  /* 0x00000500ff057b82 */ /* 0x018ea20000000800 */
[----:B------:R-:W-:Y:S01]  /*21480*/  UIMAD.WIDE.U32 UR6, UR6, UR7, URZ ;  /* 0x00000007060672a5 */ /* 0x000fe2000f8e003f */
[----:B-----5:R-:W-:Y:S01]  /*21490*/  PRMT R0, RZ, 0x7610, R0 ;  /* 0x00007610ff007816 */ /* 0x020fe20000000000 */
[----:B------:R-:W-:-:S04]  /*214a0*/  UMOV UR10, 0xffffffff ;  /* 0xffffffff000a7882 */ /* 0x000fc80000000000 */
[----:B--2---:R-:W-:-:S04]  /*214b0*/  IMAD.WIDE.U32 R2, R5, UR6, R2 ;  /* 0x0000000605027c25 */ /* 0x004fc8000f8e0002 */
[----:B------:R-:W-:Y:S01]  /*214c0*/  IMAD R5, R5, UR7, RZ ;  /* 0x0000000705057c24 */ /* 0x000fe2000f8e02ff */
[----:B------:R-:W-:Y:S01]  /*214d0*/  ULDC.64 UR6, c[0x0][0x650] ;  /* 0x0001940000067ab9 */ /* 0x000fe20000000a00 */
[----:B------:R-:W-:Y:S01]  /*214e0*/  IMAD.MOV.U32 R11, RZ, RZ, R2 ;  /* 0x000000ffff0b7224 */ /* 0x000fe200078e0002 */
[----:B------:R-:W-:Y:S01]  /*214f0*/  ISETP.GE.U32.AND P0, PT, R2, UR6, PT ;  /* 0x0000000602007c0c */ /* 0x000fe2000bf06070 */
[----:B------:R-:W-:Y:S02]  /*21500*/  IMAD.IADD R13, R3, 0x1, R5 ;  /* 0x00000001030d7824 */ /* 0x000fe400078e0205 */
[----:B------:R-:W-:-:S03]  /*21510*/  IMAD.MOV.U32 R2, RZ, RZ, -0x1 ;  /* 0xffffffffff027424 */ /* 0x000fc600078e00ff */
[----:B------:R1:W-:Y:S01]  /*21520*/  STL [R1+0x458], R13 ;  /* 0x0004580d01007387 */ /* 0x0003e20000100800 */
[----:B------:R-:W-:-:S03]  /*21530*/  ISETP.GE.U32.AND.EX P0, PT, R13, UR7, PT, P0 ;  /* 0x000000070d007c0c */ /* 0x000fc6000bf06100 */
[----:B------:R1:W-:Y:S04]  /*21540*/  STL [R1+0x45c], R11 ;  /* 0x00045c0b01007387 */ /* 0x0003e80000100800 */
[----:B------:R1:W-:Y:S06]  /*21550*/  STL [R1+0x460], R2 ;  /* 0x0004600201007387 */ /* 0x0003ec0000100800 */
[----:B------:R-:W-:Y:S05]  /*21560*/  @P0 BRA `(.L_x_546) ;  /* 0x0000000400740947 */ /* 0x000fea0003800000 */
[----:B------:R-:W2:Y:S01]  /*21570*/  S2R R8, SR_CTAID.X ;  /* 0x0000000000087919 */ /* 0x000ea20000002500 */
[----:B------:R-:W-:Y:S01]  /*21580*/  ULDC.64 UR16, c[0x0][0x628] ;  /* 0x00018a0000107ab9 */ /* 0x000fe20000000a00 */
[----:B------:R-:W3:Y:S01]  /*21590*/  LDC R9, c[0x0][0x144] ;  /* 0x00005100ff097b82 */ /* 0x000ee20000000800 */
[----:B------:R-:W-:Y:S01]  /*215a0*/  ULDC UR6, c[0x0][0x150] ;  /* 0x0000540000067ab9 */ /* 0x000fe20000000800 */
[----:B------:R-:W4:Y:S01]  /*215b0*/  S2R R12, SR_CTAID.Y ;  /* 0x00000000000c7919 */ /* 0x000f220000002600 */
[----:B------:R-:W-:Y:S01]  /*215c0*/  ISETP.NE.U32.AND P0, PT, RZ, UR16, PT ;  /* 0x00000010ff007c0c */ /* 0x000fe2000bf05070 */
[----:B------:R-:W-:Y:S01]  /*215d0*/  ULDC UR18, c[0x0][0x630] ;  /* 0x00018c0000127ab9 */ /* 0x000fe20000000800 */
[----:B------:R-:W-:Y:S02]  /*215e0*/  R2UR UR14, R11 ;  /* 0x000000000b0e72ca */ /* 0x000fe400000e0000 */
[----:B------:R-:W-:Y:S01]  /*215f0*/  ISETP.NE.AND.EX P0, PT, RZ, UR17, PT, P0 ;  /* 0x00000011ff007c0c */ /* 0x000fe2000bf05300 */
[----:B0-----:R-:W0:Y:S01]  /*21600*/  LDC.64 R6, c[0x0][0x620] ;  /* 0x00018800ff067b82 */ /* 0x001e220000000a00 */
[----:B------:R-:W-:-:S02]  /*21610*/  R2UR UR15, R13 ;  /* 0x000000000d0f72ca */ /* 0x000fc400000e0000 */
[----:B--2---:R-:W-:-:S05]  /*21620*/  I2FP.F32.U32 R0, R8 ;  /* 0x0000000800007245 */ /* 0x004fca0000201000 */
[----:B------:R-:W-:-:S06]  /*21630*/  FMUL R0, R0, UR6 ;  /* 0x0000000600007c20 */ /* 0x000fcc0008400000 */
[----:B------:R-:W2:Y:S01]  /*21640*/  F2I.U32.TRUNC.NTZ R0, R0 ;  /* 0x0000000000007305 */ /* 0x000ea2000020f000 */
[----:B----4-:R-:W-:Y:S05]  /*21650*/  @!P0 BRA `(.L_x_547) ;  /* 0x0000000000308947 */ /* 0x010fea0003800000 */
        /* <DEDUP_REMOVED lines=12> */
.L_x_547:
[----:B------:R-:W-:Y:S01]  /*21720*/  USHF.R.U64 UR10, UR14, UR18, UR15 ;  /* 0x000000120e0a7299 */ /* 0x000fe2000800120f */
[----:B------:R-:W4:Y:S01]  /*21730*/  LDC.64 R22, c[0x0][0x640] ;  /* 0x00019000ff167b82 */ /* 0x000f220000000a00 */
[----:B------:R-:W-:Y:S01]  /*21740*/  USHF.R.U32.HI UR6, URZ, UR18, UR15 ;  /* 0x000000123f067299 */ /* 0x000fe2000801160f */
[----:B--2---:R-:W-:Y:S02]  /*21750*/  IMAD.MOV R10, RZ, RZ, -R0 ;  /* 0x000000ffff0a7224 */ /* 0x004fe400078e0a00 */
[----:B-1----:R-:W-:Y:S01]  /*21760*/  IMAD.MOV.U32 R2, RZ, RZ, R11 ;  /* 0x000000ffff027224 */ /* 0x002fe200078e000b */
[----:B------:R-:W-:Y:S01]  /*21770*/  IADD3 R5, P0, RZ, -UR10, RZ ;  /* 0x8000000aff057c10 */ /* 0x000fe2000ff1e0ff */
[----:B---3--:R-:W-:Y:S02]  /*21780*/  IMAD R18, R9, R10, R8 ;  /* 0x0000000a09127224 */ /* 0x008fe400078e0208 */
[----:B------:R-:W1:Y:S02]  /*21790*/  LDC R4, c[0x0][0x618] ;  /* 0x00018600ff047b82 */ /* 0x000e640000000800 */
[----:B------:R-:W-:Y:S01]  /*217a0*/  IMAD.X R3, RZ, RZ, ~UR6, P0 ;  /* 0x80000006ff037e24 */ /* 0x000fe200080e06ff */
[----:B------:R-:W-:-:S03]  /*217b0*/  ULDC UR6, c[0x0][0x154] ;  /* 0x0000550000067ab9 */ /* 0x000fc60000000800 */
[-C--:B0-----:R-:W-:Y:S02]  /*217c0*/  IMAD R0, R3, R6.reuse, RZ ;  /* 0x0000000603007224 */ /* 0x081fe400078e02ff */
[----:B------:R-:W0:Y:S01]  /*217d0*/  LDC R14, c[0x0][0x608] ;  /* 0x00018200ff0e7b82 */ /* 0x000e220000000800 */
[----:B------:R-:W-:Y:S02]  /*217e0*/  IMAD.MOV.U32 R3, RZ, RZ, R13 ;  /* 0x000000ffff037224 */ /* 0x000fe400078e000d */
[----:B------:R-:W-:-:S05]  /*217f0*/  IMAD.WIDE.U32 R2, R5, R6, R2 ;  /* 0x0000000605027225 */ /* 0x000fca00078e0002 */
[----:B------:R-:W2:Y:S01]  /*21800*/  LDC R20, c[0x0][0x658] ;  /* 0x00019600ff147b82 */ /* 0x000ea20000000800 */
[----:B------:R-:W-:Y:S01]  /*21810*/  IMAD R5, R5, R7, R0 ;  /* 0x0000000705057224 */ /* 0x000fe200078e0200 */
[----:B------:R-:W-:Y:S01]  /*21820*/  I2FP.F32.U32 R0, R12 ;  /* 0x0000000c00007245 */ /* 0x000fe20000201000 */
[----:B------:R-:W-:Y:S01]  /*21830*/  IMAD.MOV.U32 R7, RZ, RZ, 0x1 ;  /* 0x00000001ff077424 */ /* 0x000fe200078e00ff */
[----:B----4-:R-:W-:Y:S01]  /*21840*/  ISETP.NE.U32.AND P0, PT, R22, RZ, PT ;  /* 0x000000ff1600720c */ /* 0x010fe20003f05070 */
[----:B------:R-:W-:Y:S02]  /*21850*/  IMAD.IADD R3, R3, 0x1, R5 ;  /* 0x0000000103037824 */ /* 0x000fe400078e0205 */
[----:B------:R-:W-:Y:S01]  /*21860*/  FMUL R0, R0, UR6 ;  /* 0x0000000600007c20 */ /* 0x000fe20008400000 */
[----:B------:R-:W3:Y:S01]  /*21870*/  LDC R15, c[0x0][0x148] ;  /* 0x00005200ff0f7b82 */ /* 0x000ee20000000800 */
[----:B------:R-:W-:Y:S01]  /*21880*/  ISETP.NE.AND.EX P0, PT, R23, RZ, PT, P0 ;  /* 0x000000ff1700720c */ /* 0x000fe20003f05300 */
[----:B------:R-:W-:Y:S01]  /*21890*/  IMAD.MOV.U32 R5, RZ, RZ, -0x1 ;  /* 0xffffffffff057424 */ /* 0x000fe200078e00ff */
[-CC-:B-1----:R-:W-:Y:S01]  /*218a0*/  SHF.R.U64 R10, R2, R4.reuse, R3.reuse ;  /* 0x00000004020a7219 */ /* 0x182fe20000001203 */
[----:B------:R1:W4:Y:S01]  /*218b0*/  F2I.U32.TRUNC.NTZ R13, R0 ;  /* 0x00000000000d7305 */ /* 0x000322000020f000 */
[----:B------:R-:W-:-:S03]  /*218c0*/  SHF.R.U32.HI R3, RZ, R4, R3 ;  /* 0x00000004ff037219 */ /* 0x000fc60000011603 */
[----:B------:R-:W1:Y:S01]  /*218d0*/  LDC R16, c[0x0][0x600] ;  /* 0x00018000ff107b82 */ /* 0x000e620000000800 */
[-CC-:B0-----:R-:W-:Y:S02]  /*218e0*/  SHF.R.U64 R8, R10, R14.reuse, R3.reuse ;  /* 0x0000000e0a087219 */ /* 0x181fe40000001203 */
[----:B------:R-:W-:-:S05]  /*218f0*/  SHF.R.U32.HI R3, RZ, R14, R3 ;  /* 0x0000000eff037219 */ /* 0x000fca0000011603 */
[----:B------:R-:W0:Y:S01]  /*21900*/  LDC R17, c[0x0][0x648] ;  /* 0x00019200ff117b82 */ /* 0x000e220000000800 */
[-CC-:B--2---:R-:W-:Y:S02]  /*21910*/  SHF.R.U64 R11, R8, R20.reuse, R3.reuse ;  /* 0x00000014080b7219 */ /* 0x184fe40000001203 */
[-C--:B------:R-:W-:Y:S02]  /*21920*/  SHF.L.U32 R5, R5, R20.reuse, RZ ;  /* 0x0000001405057219 */ /* 0x080fe400000006ff */
[-C--:B------:R-:W-:Y:S01]  /*21930*/  SHF.R.U32.HI R3, RZ, R20.reuse, R3 ;  /* 0x00000014ff037219 */ /* 0x080fe20000011603 */
[----:B------:R-:W-:Y:S01]  /*21940*/  IMAD.MOV.U32 R2, RZ, RZ, R11 ;  /* 0x000000ffff027224 */ /* 0x000fe200078e000b */
[----:B------:R-:W-:Y:S01]  /*21950*/  SHF.L.U32 R20, R7, R20, RZ ;  /* 0x0000001407147219 */ /* 0x000fe200000006ff */
[----:B------:R-:W2:Y:S01]  /*21960*/  LDC R19, c[0x0][0x638] ;  /* 0x00018e00ff137b82 */ /* 0x000ea20000000800 */
[----:B------:R-:W-:-:S07]  /*21970*/  LOP3.LUT R39, RZ, R5, RZ, 0x33, !PT ;  /* 0x00000005ff277212 */ /* 0x000fce00078e33ff */
[----:B------:R-:W0:Y:S01]  /*21980*/  LDC R21, c[0x0][0x610] ;  /* 0x00018400ff157b82 */ /* 0x000e220000000800 */
[----:B----4-:R-:W-:Y:S05]  /*21990*/  @!P0 BRA `(.L_x_548) ;  /* 0x0000000000288947 */ /* 0x010fea0003800000 */
[----:B-1----:R-:W1:Y:S02]  /*219a0*/  LDC R0, c[0x0][0x64c] ;  /* 0x00019300ff007b82 */ /* 0x002e640000000800 */
[----:B-1----:R-:W-:-:S05]  /*219b0*/  IADD3 R7, P0, R11, R0, RZ ;  /* 0x000000000b077210 */ /* 0x002fca0007f1e0ff */
        /* <DEDUP_REMOVED lines=8> */
.L_x_548:
[----:B01----:R-:W-:Y:S01]  /*21a40*/  SHF.R.U64 R0, R2, R17, R3 ;  /* 0x0000001102007219 */ /* 0x003fe20000001203 */
[----:B------:R-:W-:Y:S01]  /*21a50*/  VIADD R3, R16, 0xffffffff ;  /* 0xffffffff10037836 */ /* 0x000fe20000000000 */
[----:B------:R-:W-:Y:S01]  /*21a60*/  LOP3.LUT R39, R8, R39, RZ, 0xc0, !PT ;  /* 0x0000002708277212 */ /* 0x000fe200078ec0ff */
[----:B------:R-:W-:Y:S02]  /*21a70*/  IMAD.MOV R13, RZ, RZ, -R13 ;  /* 0x000000ffff0d7224 */ /* 0x000fe400078e0a0d */
[----:B------:R-:W-:Y:S01]  /*21a80*/  IMAD.MOV R2, RZ, RZ, -R0 ;  /* 0x000000ffff027224 */ /* 0x000fe200078e0a00 */
[----:B------:R-:W-:Y:S01]  /*21a90*/  LOP3.LUT R3, R10, R3, RZ, 0xc0, !PT ;  /* 0x000000030a037212 */ /* 0x000fe200078ec0ff */
[----:B------:R-:W-:Y:S02]  /*21aa0*/  IMAD R39, R20, R0, R39 ;  /* 0x0000000014277224 */ /* 0x000fe400078e0227 */
[----:B---3--:R-:W-:Y:S02]  /*21ab0*/  @P4 IMAD R18, R15, R13, R12 ;  /* 0x0000000d0f124224 */ /* 0x008fe400078e020c */
[----:B--2---:R-:W-:-:S02]  /*21ac0*/  IMAD R0, R2, R19, R11 ;  /* 0x0000001302007224 */ /* 0x004fc400078e020b */
[----:B------:R-:W-:Y:S02]  /*21ad0*/  IMAD R39, R39, R21, R18 ;  /* 0x0000001527277224 */ /* 0x000fe400078e0212 */
[----:B------:R-:W-:Y:S02]  /*21ae0*/  IMAD R2, R0, R16, R3 ;  /* 0x0000001000027224 */ /* 0x000fe400078e0203 */
[----:B------:R-:W-:-:S03]  /*21af0*/  IMAD.MOV.U32 R4, RZ, RZ, 0x1 ;  /* 0x00000001ff047424 */ /* 0x000fc600078e00ff */
[----:B------:R-:W-:Y:S02]  /*21b00*/  SEL R3, R2, R39, !P4 ;  /* 0x0000002702037207 */ /* 0x000fe40006000000 */
[----:B------:R-:W-:Y:S02]  /*21b10*/  PRMT R0, R4, 0x7610, R0 ;  /* 0x0000761004007816 */ /* 0x000fe40000000000 */
[----:B------:R-:W-:Y:S01]  /*21b20*/  SEL R39, R39, R2, !P4 ;  /* 0x0000000227277207 */ /* 0x000fe20006000000 */
[----:B------:R2:W-:Y:S06]  /*21b30*/  STL [R1+0x460], R3 ;  /* 0x0004600301007387 */ /* 0x0005ec0000100800 */
.L_x_546:
[----:B------:R3:W-:Y:S01]  /*21b40*/  STL [R1+0x464], R39 ;  /* 0x0004642701007387 */ /* 0x0007e20000100800 */
[----:B------:R-:W-:-:S13]  /*21b50*/  LOP3.LUT P0, RZ, R0, 0xff, RZ, 0xc0, !PT ;  /* 0x000000ff00ff7812 */ /* 0x000fda000780c0ff */
[----:B---3--:R-:W-:Y:S05]  /*21b60*/  @P0 BRA `(.L_x_549) ;  /* 0xfffffdf400280947 */ /* 0x008fea000383ffff */
[----:B------:R-:W-:Y:S05]  /*21b70*/  EXIT ;  /* 0x000000000000794d */ /* 0x000fea0003800000 */
.L_x_3:
[----:B------:R-:W2:Y:S01]  /*21b80*/  LDL R18, [R1+0x45c] ;  /* 0x00045c0001127983 */ /* 0x000ea20000100800 */
[----:B------:R-:W-:-:S03]  /*21b90*/  ULDC.64 UR4, c[0x0][0x650] ;  /* 0x0001940000047ab9 */ /* 0x000fc60000000a00 */
[----:B------:R-:W3:Y:S01]  /*21ba0*/  LDL R19, [R1+0x458] ;  /* 0x0004580001137983 */ /* 0x000ee20000100800 */
[----:B------:R-:W-:Y:S01]  /*21bb0*/  PRMT R0, RZ, 0x7610, R0 ;  /* 0x00007610ff007816 */ /* 0x000fe20000000000 */
[----:B------:R-:W-:Y:S02]  /*21bc0*/  IMAD.MOV.U32 R5, RZ, RZ, -0x1 ;  /* 0xffffffffff057424 */ /* 0x000fe400078e00ff */
[----:B------:R-:W-:Y:S02]  /*21bd0*/  IMAD.MOV.U32 R4, RZ, RZ, -0x1 ;  /* 0xffffffffff047424 */ /* 0x000fe400078e00ff */
[----:B------:R-:W-:Y:S01]  /*21be0*/  IMAD.MOV.U32 R10, RZ, RZ, -0x1 ;  /* 0xffffffffff0a7424 */ /* 0x000fe200078e00ff */
[----:B--2---:R-:W-:-:S04]  /*21bf0*/  ISETP.GE.U32.AND P0, PT, R18, UR4, PT ;  /* 0x0000000412007c0c */ /* 0x004fc8000bf06070 */
[----:B---3--:R-:W-:-:S13]  /*21c00*/  ISETP.GE.U32.AND.EX P0, PT, R19, UR5, PT, P0 ;  /* 0x0000000513007c0c */ /* 0x008fda000bf06100 */
[----:B------:R-:W-:Y:S05]  /*21c10*/  @P0 BRA `(.L_x_550) ;  /* 0x0000000400600947 */ /* 0x000fea0003800000 */
[----:B------:R-:W0:Y:S01]  /*21c20*/  LDC.64 R12, c[0x0][0x628] ;  /* 0x00018a00ff0c7b82 */ /* 0x000e220000000a00 */
[----:B------:R-:W-:Y:S02]  /*21c30*/  IMAD.MOV.U32 R8, RZ, RZ, R18 ;  /* 0x000000ffff087224 */ /* 0x000fe400078e0012 */
[----:B------:R-:W-:-:S05]  /*21c40*/  IMAD.MOV.U32 R9, RZ, RZ, R19 ;  /* 0x000000ffff097224 */ /* 0x000fca00078e0013 */
[----:B------:R-:W1:Y:S08]  /*21c50*/  LDC R14, c[0x0][0x630] ;  /* 0x00018c00ff0e7b82 */ /* 0x000e700000000800 */
[----:B------:R-:W2:Y:S01]  /*21c60*/  LDC.64 R16, c[0x0][0x620] ;  /* 0x00018800ff107b82 */ /* 0x000ea20000000a00 */
[----:B0-----:R-:W-:-:S04]  /*21c70*/  ISETP.NE.U32.AND P0, PT, R12, RZ, PT ;  /* 0x000000ff0c00720c */ /* 0x001fc80003f05070 */
[----:B------:R-:W-:-:S13]  /*21c80*/  ISETP.NE.AND.EX P0, PT, R13, RZ, PT, P0 ;  /* 0x000000ff0d00720c */ /* 0x000fda0003f05300 */
[----:B-12---:R-:W-:Y:S05]  /*21c90*/  @!P0 BRA `(.L_x_551) ;  /* 0x0000000000288947 */ /* 0x006fea0003800000 */
[----:B------:R-:W0:Y:S02]  /*21ca0*/  LDC R0, c[0x0][0x634] ;  /* 0x00018d00ff007b82 */ /* 0x000e240000000800 */
[----:B0-----:R-:W-:-:S05]  /*21cb0*/  IADD3 R9, P0, R18, R0, RZ ;  /* 0x0000000012097210 */ /* 0x001fca0007f1e0ff */
        /* <DEDUP_REMOVED lines=8> */
.L_x_551:
[-CC-:B------:R-:W-:Y:S01]  /*21d40*/  SHF.R.U64 R10, R8, R14.reuse, R9.reuse ;  /* 0x0000000e080a7219 */ /* 0x180fe20000001209 */
[----:B------:R-:W0:Y:S01]  /*21d50*/  LDC R6, c[0x0][0x618] ;  /* 0x00018600ff067b82 */ /* 0x000e220000000800 */
[----:B------:R-:W-:Y:S01]  /*21d60*/  SHF.R.U32.HI R0, RZ, R14, R9 ;  /* 0x0000000eff007219 */ /* 0x000fe20000011609 */
[----:B------:R-:W-:Y:S01]  /*21d70*/  ULDC UR4, c[0x0][0x150] ;  /* 0x0000540000047ab9 */ /* 0x000fe20000000800 */
[----:B------:R-:W-:Y:S01]  /*21d80*/  IADD3 R3, P0, RZ, -R10, RZ ;  /* 0x8000000aff037210 */ /* 0x000fe20007f1e0ff */
[----:B------:R-:W-:Y:S01]  /*21d90*/  IMAD.MOV.U32 R4, RZ, RZ, R18 ;  /* 0x000000ffff047224 */ /* 0x000fe200078e0012 */
[----:B------:R-:W-:Y:S01]  /*21da0*/  I2FP.F32.U32 R8, R2 ;  /* 0x0000000200087245 */ /* 0x000fe20000201000 */
[----:B------:R-:W-:Y:S02]  /*21db0*/  IMAD.MOV.U32 R5, RZ, RZ, R19 ;  /* 0x000000ffff057224 */ /* 0x000fe400078e0013 */
[----:B------:R-:W1:Y:S01]  /*21dc0*/  LDC.64 R20, c[0x0][0x640] ;  /* 0x00019000ff147b82 */ /* 0x000e620000000a00 */
[----:B------:R-:W-:-:S02]  /*21dd0*/  IMAD.X R7, RZ, RZ, ~R0, P0 ;  /* 0x000000ffff077224 */ /* 0x000fc400000e0e00 */
[----:B------:R-:W-:Y:S01]  /*21de0*/  FMUL R9, R8, UR4 ;  /* 0x0000000408097c20 */ /* 0x000fe20008400000 */
[----:B------:R-:W-:Y:S01]  /*21df0*/  IMAD.WIDE.U32 R4, R3, R16, R4 ;  /* 0x0000001003047225 */ /* 0x000fe200078e0004 */
[----:B------:R-:W-:-:S03]  /*21e00*/  ULDC UR4, c[0x0][0x154] ;  /* 0x0000550000047ab9 */ /* 0x000fc60000000800 */
[----:B------:R-:W-:Y:S01]  /*21e10*/  IMAD R0, R7, R16, RZ ;  /* 0x0000001007007224 */ /* 0x000fe200078e02ff */
[----:B------:R-:W2:Y:S01]  /*21e20*/  LDC R13, c[0x0][0x144] ;  /* 0x00005100ff0d7b82 */ /* 0x000ea20000000800 */
[----:B------:R-:W3:Y:S02]  /*21e30*/  F2I.U32.TRUNC.NTZ R9, R9 ;  /* 0x0000000900097305 */ /* 0x000ee4000020f000 */
[----:B------:R-:W-:-:S04]  /*21e40*/  IMAD R3, R3, R17, R0 ;  /* 0x0000001103037224 */ /* 0x000fc800078e0200 */
[----:B------:R-:W-:Y:S01]  /*21e50*/  IMAD.IADD R3, R5, 0x1, R3 ;  /* 0x0000000105037824 */ /* 0x000fe200078e0203 */
[----:B------:R-:W4:Y:S04]  /*21e60*/  LDC R12, c[0x0][0x608] ;  /* 0x00018200ff0c7b82 */ /* 0x000f280000000800 */
[-C--:B0-----:R-:W-:Y:S02]  /*21e70*/  SHF.R.U64 R8, R4, R6.reuse, R3 ;  /* 0x0000000604087219 */ /* 0x081fe40000001203 */
[----:B------:R-:W-:Y:S02]  /*21e80*/  I2FP.F32.U32 R4, R11 ;  /* 0x0000000b00047245 */ /* 0x000fe40000201000 */
[----:B------:R-:W0:Y:S01]  /*21e90*/  LDC R7, c[0x0][0x658] ;  /* 0x00019600ff077b82 */ /* 0x000e220000000800 */
[----:B-1----:R-:W-:Y:S01]  /*21ea0*/  ISETP.NE.U32.AND P0, PT, R20, RZ, PT ;  /* 0x000000ff1400720c */ /* 0x002fe20003f05070 */
[----:B---3--:R-:W-:Y:S01]  /*21eb0*/  IMAD.MOV R0, RZ, RZ, -R9 ;  /* 0x000000ffff007224 */ /* 0x008fe200078e0a09 */
[----:B------:R-:W-:Y:S01]  /*21ec0*/  SHF.R.U32.HI R3, RZ, R6, R3 ;  /* 0x00000006ff037219 */ /* 0x000fe20000011603 */
[----:B------:R-:W-:Y:S01]  /*21ed0*/  FMUL R4, R4, UR4 ;  /* 0x0000000404047c20 */ /* 0x000fe20008400000 */
[----:B------:R-:W-:Y:S01]  /*21ee0*/  ISETP.NE.AND.EX P0, PT, R21, RZ, PT, P0 ;  /* 0x000000ff1500720c */ /* 0x000fe20003f05300 */
[----:B------:R-:W-:-:S02]  /*21ef0*/  IMAD.MOV.U32 R6, RZ, RZ, -0x1 ;  /* 0xffffffffff067424 */ /* 0x000fc400078e00ff */
[----:B------:R-:W1:Y:S01]  /*21f00*/  LDC R14, c[0x0][0x148] ;  /* 0x00005200ff0e7b82 */ /* 0x000e620000000800 */
[----:B--2---:R-:W-:Y:S02]  /*21f10*/  IMAD R18, R13, R0, R2 ;  /* 0x000000000d127224 */ /* 0x004fe400078e0202 */
[----:B------:R-:W-:-:S05]  /*21f20*/  IMAD.MOV.U32 R2, RZ, RZ, 0x1 ;  /* 0x00000001ff027424 */ /* 0x000fca00078e00ff */
[----:B------:R-:W2:Y:S01]  /*21f30*/  LDC R16, c[0x0][0x600] ;  /* 0x00018000ff107b82 */ /* 0x000ea20000000800 */
[-CC-:B----4-:R-:W-:Y:S02]  /*21f40*/  SHF.R.U64 R13, R8, R12.reuse, R3.reuse ;  /* 0x0000000c080d7219 */ /* 0x190fe40000001203 */
[----:B------:R-:W-:Y:S02]  /*21f50*/  SHF.R.U32.HI R0, RZ, R12, R3 ;  /* 0x0000000cff007219 */ /* 0x000fe40000011603 */
[----:B------:R3:W4:Y:S03]  /*21f60*/  F2I.U32.TRUNC.NTZ R12, R4 ;  /* 0x00000004000c7305 */ /* 0x000726000020f000 */
[----:B------:R-:W1:Y:S01]  /*21f70*/  LDC R17, c[0x0][0x648] ;  /* 0x00019200ff117b82 */ /* 0x000e620000000800 */
[-C--:B0-----:R-:W-:Y:S02]  /*21f80*/  SHF.R.U64 R15, R13, R7.reuse, R0 ;  /* 0x000000070d0f7219 */ /* 0x081fe40000001200 */
[----:B------:R-:W-:-:S02]  /*21f90*/  SHF.L.U32 R6, R6, R7, RZ ;  /* 0x0000000706067219 */ /* 0x000fc400000006ff */
[-C--:B------:R-:W-:Y:S01]  /*21fa0*/  SHF.L.U32 R22, R2, R7.reuse, RZ ;  /* 0x0000000702167219 */ /* 0x080fe200000006ff */
[----:B------:R-:W-:Y:S01]  /*21fb0*/  IMAD.MOV.U32 R2, RZ, RZ, R15 ;  /* 0x000000ffff027224 */ /* 0x000fe200078e000f */
[----:B------:R-:W-:Y:S01]  /*21fc0*/  SHF.R.U32.HI R3, RZ, R7, R0 ;  /* 0x00000007ff037219 */ /* 0x000fe20000011600 */
[----:B------:R-:W0:Y:S01]  /*21fd0*/  LDC R19, c[0x0][0x638] ;  /* 0x00018e00ff137b82 */ /* 0x000e220000000800 */
[----:B------:R-:W-:-:S07]  /*21fe0*/  LOP3.LUT R24, RZ, R6, RZ, 0x33, !PT ;  /* 0x00000006ff187212 */ /* 0x000fce00078e33ff */
        /* <DEDUP_REMOVED lines=12> */
.L_x_552:
[----:B-1----:R-:W-:Y:S01]  /*220b0*/  SHF.R.U64 R3, R2, R17, R3 ;  /* 0x0000001102037219 */ /* 0x002fe20000001203 */
[----:B--2---:R-:W-:Y:S01]  /*220c0*/  VIADD R7, R16, 0xffffffff ;  /* 0xffffffff10077836 */ /* 0x004fe20000000000 */
[----:B------:R-:W-:Y:S01]  /*220d0*/  LOP3.LUT R0, R13, R24, RZ, 0xc0, !PT ;  /* 0x000000180d007212 */ /* 0x000fe200078ec0ff */
[----:B------:R-:W-:Y:S02]  /*220e0*/  IMAD.MOV R12, RZ, RZ, -R12 ;  /* 0x000000ffff0c7224 */ /* 0x000fe400078e0a0c */
[----:B------:R-:W-:Y:S02]  /*220f0*/  IMAD.MOV R2, RZ, RZ, -R3 ;  /* 0x000000ffff027224 */ /* 0x000fe400078e0a03 */
[----:B------:R-:W-:Y:S01]  /*22100*/  IMAD R5, R22, R3, R0 ;  /* 0x0000000316057224 */ /* 0x000fe200078e0200 */
[----:B------:R-:W-:Y:S01]  /*22110*/  LOP3.LUT R3, R8, R7, RZ, 0xc0, !PT ;  /* 0x0000000708037212 */ /* 0x000fe200078ec0ff */
[----:B------:R-:W-:Y:S02]  /*22120*/  @P4 IMAD R18, R14, R12, R11 ;  /* 0x0000000c0e124224 */ /* 0x000fe400078e020b */
[----:B0-----:R-:W-:-:S02]  /*22130*/  IMAD R0, R2, R19, R15 ;  /* 0x0000001302007224 */ /* 0x001fc400078e020f */
[----:B------:R-:W-:Y:S02]  /*22140*/  IMAD.MOV.U32 R4, RZ, RZ, 0x1 ;  /* 0x00000001ff047424 */ /* 0x000fe400078e00ff */
[----:B------:R-:W-:Y:S02]  /*22150*/  IMAD R5, R5, R23, R18 ;  /* 0x0000001705057224 */ /* 0x000fe400078e0212 */
[----:B------:R-:W-:Y:S01]  /*22160*/  IMAD R2, R0, R16, R3 ;  /* 0x0000001000027224 */ /* 0x000fe200078e0203 */
[----:B------:R-:W-:-:S04]  /*22170*/  PRMT R0, R4, 0x7610, R0 ;  /* 0x0000761004007816 */ /* 0x000fc80000000000 */
[----:B------:R-:W-:Y:S02]  /*22180*/  SEL R4, R2, R5, !P4 ;  /* 0x0000000502047207 */ /* 0x000fe40006000000 */
[----:B------:R-:W-:-:S07]  /*22190*/  SEL R5, R5, R2, !P4 ;  /* 0x0000000205057207 */ /* 0x000fce0006000000 */
.L_x_550:
[----:B------:R-:W-:-:S08]  /*221a0*/  NOP ;  /* 0x0000000000007918 */ /* 0x000fd00000000000 */
[----:B------:R-:W0:-:S00]  /*221b0*/  USETMAXREG.DEALLOC.CTAPOOL 0x18 ;  /* 0x00000018000079c8 */ /* 0x000e0000080e0500 */
[----:B------:R-:W-:-:S13]  /*221c0*/  ISETP.NE.AND P0, PT, RZ, UR8, PT ;  /* 0x00000008ff007c0c */ /* 0x000fda000bf05270 */
[----:B------:R-:W-:Y:S05]  /*221d0*/  @P0 EXIT ;  /* 0x000000000000094d */ /* 0x000fea0003800000 */
[----:B0-----:R-:W-:Y:S01]  /*221e0*/  LOP3.LUT P0, RZ, R0, 0xff, RZ, 0xc0, !PT ;  /* 0x000000ff00ff7812 */ /* 0x001fe2000780c0ff */
[----:B------:R-:W-:Y:S02]  /*221f0*/  IMAD.MOV.U32 R6, RZ, RZ, 0x1 ;  /* 0x00000001ff067424 */ /* 0x000fe400078e00ff */
[----:B------:R-:W-:-:S10]  /*22200*/  IMAD.MOV.U32 R7, RZ, RZ, RZ ;  /* 0x000000ffff077224 */ /* 0x000fd400078e00ff */
[----:B------:R-:W-:Y:S05]  /*22210*/  @!P0 BRA `(.L_x_553) ;  /* 0x0000000c00408947 */ /* 0x000fea0003800000 */
[----:B------:R-:W0:Y:S01]  /*22220*/  LDC R0, c[0x0][0x28c] ;  /* 0x0000a300ff007b82 */ /* 0x000e220000000800 */
[----:B------:R-:W1:Y:S01]  /*22230*/  S2R R2, SR_TID.X ;  /* 0x0000000000027919 */ /* 0x000e620000002100 */
[----:B------:R-:W-:Y:S01]  /*22240*/  ULDC UR5, c[0x0][0x658] ;  /* 0x0001960000057ab9 */ /* 0x000fe20000000800 */
[----:B------:R-:W-:Y:S01]  /*22250*/  UMOV UR7, 0xffffffff ;  /* 0xffffffff00077882 */ /* 0x000fe20000000000 */
[----:B------:R-:W-:Y:S01]  /*22260*/  ULDC UR6, c[0x0][0xc] ;  /* 0x0000030000067ab9 */ /* 0x000fe20000000800 */
[----:B------:R-:W-:Y:S01]  /*22270*/  USHF.L.U32 UR8, UR7, UR5, URZ ;  /* 0x0000000507087299 */ /* 0x000fe2000800063f */
[----:B------:R-:W-:Y:S01]  /*22280*/  BSSY B0, `(.L_x_553) ;  /* 0x00000c9000007945 */ /* 0x000fe20003800000 */
[----:B------:R-:W-:Y:S01]  /*22290*/  UMOV UR9, 0x1 ;  /* 0x0000000100097882 */ /* 0x000fe20000000000 */
[----:B------:R-:W-:Y:S01]  /*222a0*/  ULDC UR7, c[0x0][0x10] ;  /* 0x0000040000077ab9 */ /* 0x000fe20000000800 */
[----:B------:R-:W-:Y:S01]  /*222b0*/  USHF.L.U32 UR18, UR9, UR5, URZ ;  /* 0x0000000509127299 */ /* 0x000fe2000800063f */
[----:B------:R-:W-:Y:S01]  /*222c0*/  IMAD.MOV.U32 R9, RZ, RZ, 0x1 ;  /* 0x00000001ff097424 */ /* 0x000fe200078e00ff */
[----:B------:R-:W-:Y:S01]  /*222d0*/  UIMAD.WIDE.U32 UR6, UR6, UR7, URZ ;  /* 0x00000007060672a5 */ /* 0x000fe2000f8e003f */
[----:B------:R-:W-:Y:S01]  /*222e0*/  IMAD.MOV.U32 R6, RZ, RZ, 0x1 ;  /* 0x00000001ff067424 */ /* 0x000fe200078e00ff */
[----:B------:R-:W-:Y:S01]  /*222f0*/  ULDC UR5, c[0x0][0x14] ;  /* 0x0000050000057ab9 */ /* 0x000fe20000000800 */
[----:B------:R-:W-:Y:S01]  /*22300*/  IMAD.MOV.U32 R7, RZ, RZ, RZ ;  /* 0x000000ffff077224 */ /* 0x000fe200078e00ff */
[----:B------:R-:W-:-:S02]  /*22310*/  UIMAD.WIDE.U32 UR20, UR6, UR5, URZ ;  /* 0x00000005061472a5 */ /* 0x000fc4000f8e003f */
[----:B------:R-:W-:Y:S01]  /*22320*/  UIMAD UR16, UR7, UR5, URZ ;  /* 0x00000005071072a4 */ /* 0x000fe2000f8e023f */
[----:B------:R-:W-:Y:S01]  /*22330*/  ULDC UR4, c[0x0][0x600] ;  /* 0x0001800000047ab9 */ /* 0x000fe20000000800 */
[----:B------:R-:W-:Y:S02]  /*22340*/  ULOP3.LUT UR24, UR13, 0x2, URZ, 0xfc, !UPT ;  /* 0x000000020d187892 */ /* 0x000fe4000f8efc3f */
[----:B------:R-:W-:Y:S01]  /*22350*/  UIADD3 UR4, UR4, -0x1, URZ ;  /* 0xffffffff04047890 */ /* 0x000fe2000fffe03f */
[----:B0-----:R-:W-:Y:S01]  /*22360*/  VIADD R0, R0, 0x1f ;  /* 0x0000001f00007836 */ /* 0x001fe20000000000 */
[----:B------:R-:W-:Y:S02]  /*22370*/  ULOP3.LUT UR17, URZ, UR8, URZ, 0x33, !UPT ;  /* 0x000000083f117292 */ /* 0x000fe4000f8e333f */
[----:B------:R-:W-:Y:S02]  /*22380*/  UIADD3 UR16, UR21, UR16, URZ ;  /* 0x0000001015107290 */ /* 0x000fe4000fffe03f */
[----:B------:R-:W-:Y:S01]  /*22390*/  SHF.R.S32.HI R3, RZ, 0x1f, R0 ;  /* 0x0000001fff037819 */ /* 0x000fe20000011400 */
[----:B------:R-:W-:-:S03]  /*223a0*/  ULDC.64 UR22, c[0x0][0x198] ;  /* 0x0000660000167ab9 */ /* 0x000fc60000000a00 */
[----:B------:R-:W-:Y:S02]  /*223b0*/  LEA.HI R0, R3, R0, RZ, 0x5 ;  /* 0x0000000003007211 */ /* 0x000fe400078f28ff */
[C---:B-1----:R-:W-:Y:S02]  /*223c0*/  LOP3.LUT P2, RZ, R2.reuse, 0x7f, RZ, 0xc0, !PT ;  /* 0x0000007f02ff7812 */ /* 0x042fe4000784c0ff */
[----:B------:R-:W-:Y:S02]  /*223d0*/  SHF.R.S32.HI R0, RZ, 0x5, R0 ;  /* 0x00000005ff007819 */ /* 0x000fe40000011400 */
[----:B------:R-:W-:-:S03]  /*223e0*/  LOP3.LUT P0, RZ, R2, 0x1f, RZ, 0xc0, !PT ;  /* 0x0000001f02ff7812 */ /* 0x000fc6000780c0ff */
[----:B------:R-:W-:Y:S01]  /*223f0*/  VIADD R14, R0, 0x1 ;  /* 0x00000001000e7836 */ /* 0x000fe20000000000 */
[----:B------:R-:W-:-:S13]  /*22400*/  PLOP3.LUT P0, PT, P0, P2, PT, 0x8a, 0x0 ;  /* 0x000000000000781c */ /* 0x000fda0000705172 */
.L_x_565:
[----:B------:R-:W-:-:S03]  /*22410*/  UMOV UR5, 0xffffffff ;  /* 0xffffffff00057882 */ /* 0x000fc60000000000 */
[----:B------:R-:W-:Y:S05]  /*22420*/  BRA.DIV UR5, `(.L_x_554) ;  /* 0x0000000e05947947 */ /* 0x000fea000b800000 */
[----:B------:R-:W-:-:S13]  /*22430*/  ELECT P1, URZ, PT ;  /* 0x00000000003f782f */ /* 0x000fda0003820000 */
.L_x_575:
[----:B------:R-:W0:Y:S01]  /*22440*/  LDC R2, c[0x0][0x28c] ;  /* 0x0000a300ff027b82 */ /* 0x000e220000000800 */
[----:B------:R-:W-:Y:S01]  /*22450*/  BSSY B1, `(.L_x_555) ;  /* 0x0000035000017945 */ /* 0x000fe20003800000 */
[----:B0-----:R-:W-:-:S13]  /*22460*/  ISETP.LT.OR P1, PT, R2, 0x1, !P1 ;  /* 0x000000010200780c */ /* 0x001fda0004f21670 */
[----:B------:R-:W-:Y:S05]  /*22470*/  @P1 BRA `(.L_x_556) ;  /* 0x0000000000c81947 */ /* 0x000fea0003800000 */
[----:B------:R-:W-:Y:S02]  /*22480*/  IMAD.SHL.U32 R4, R4, 0x100, RZ ;  /* 0x0000010004047824 */ /* 0x000fe400078e00ff */
[----:B------:R-:W-:Y:S02]  /*22490*/  IMAD.SHL.U32 R5, R5, 0x100, RZ ;  /* 0x0000010005057824 */ /* 0x000fe400078e00ff */
[----:B------:R-:W-:Y:S02]  /*224a0*/  IMAD.MOV.U32 R13, RZ, RZ, RZ ;  /* 0x000000ffff0d7224 */ /* 0x000fe400078e00ff */
[----:B------:R-:W-:Y:S02]  /*224b0*/  IMAD.MOV.U32 R3, RZ, RZ, R14 ;  /* 0x000000ffff037224 */ /* 0x000fe400078e000e */
[----:B------:R-:W-:Y:S02]  /*224c0*/  IMAD.MOV.U32 R2, RZ, RZ, R6 ;  /* 0x000000ffff027224 */ /* 0x000fe400078e0006 */
[----:B------:R-:W-:-:S07]  /*224d0*/  IMAD.MOV.U32 R8, RZ, RZ, R7 ;  /* 0x000000ffff087224 */ /* 0x000fce00078e0007 */
.L_x_560:
[----:B------:R-:W0:Y:S01]  /*224e0*/  S2R R12, SR_CgaCtaId ;  /* 0x00000000000c7919 */ /* 0x000e220000008800 */
[----:B------:R-:W-:-:S04]  /*224f0*/  MOV R11, 0x400 ;  /* 0x00000400000b7802 */ /* 0x000fc80000000f00 */
[----:B0-----:R-:W-:Y:S02]  /*22500*/  LEA R15, R12, R11, 0x18 ;  /* 0x0000000b0c0f7211 */ /* 0x001fe400078ec0ff */
[----:B------:R-:W-:Y:S01]  /*22510*/  SHF.L.U32 R11, R2, 0x1f, RZ ;  /* 0x0000001f020b7819 */ /* 0x000fe200000006ff */
[----:B------:R-:W0:Y:S02]  /*22520*/  @!P2 LDC R12, c[0x0][0x500] ;  /* 0x00014000ff0cab82 */ /* 0x000e240000000800 */
[----:B------:R-:W-:-:S04]  /*22530*/  IMAD R16, R8, 0x8, R15 ;  /* 0x0000000808107824 */ /* 0x000fc800078e020f */
[----:B------:R-:W1:Y:S02]  /*22540*/  SYNCS.PHASECHK.TRANS64.TRYWAIT P1, [R16+URZ+0x18], R11 ;  /* 0x0000180b100075a7 */ /* 0x000e64000802017f */
[----:B-1----:R-:W-:Y:S05]  /*22550*/  @!P1 BRA `(.L_x_557) ;  /* 0x0000000c00689947 */ /* 0x002fea0003800000 */
.L_x_576:
[----:B------:R-:W-:Y:S01]  /*22560*/  UPRMT UR5, UR24, 0x9910, URZ ;  /* 0x0000991018057896 */ /* 0x000fe2000800003f */
[----:B0-----:R0:W-:Y:S03]  /*22570*/  @!P2 SYNCS.ARRIVE.TRANS64 RZ, [R16+URZ], R12 ;  /* 0x0000000c10ffa9a7 */ /* 0x0011e6000800003f */
[----:B------:R-:W-:-:S06]  /*22580*/  UISETP.NE.AND UP0, UPT, UR5, 0x2, UPT ;  /* 0x000000020500788c */ /* 0x000fcc000bf05270 */
[----:B------:R-:W-:-:S13]  /*22590*/  PLOP3.LUT P1, PT, PT, PT, UP0, 0x80, 0x0 ;  /* 0x000000000000781c */ /* 0x000fda0003f2f008 */
[----:B0-----:R-:W-:Y:S05]  /*225a0*/  @P1 BRA `(.L_x_558) ;  /* 0x0000000000041947 */ /* 0x001fea0003800000 */
[----:B------:R-:W-:Y:S01]  /*225b0*/  BPT.TRAP 0x1 ;  /* 0x000000040000795c */ /* 0x000fe20000300000 */
.L_x_558:
[----:B------:R-:W-:Y:S05]  /*225c0*/  @P0 BRA `(.L_x_559) ;  /* 0x0000000000040947 */ /* 0x000fea0003800000 */
[----:B------:R-:W-:Y:S01]  /*225d0*/  BPT.TRAP 0x1 ;  /* 0x000000040000795c */ /* 0x000fe20000300000 */
.L_x_559:
[----:B------:R-:W-:Y:S01]  /*225e0*/  IMAD R15, R8, 0x2000, R15 ;  /* 0x00002000080f7824 */ /* 0x000fe200078e020f */
[----:B------:R-:W-:Y:S01]  /*225f0*/  R2UR UR9, R16 ;  /* 0x00000000100972ca */ /* 0x000fe200000e0000 */
[----:B------:R-:W-:Y:S01]  /*22600*/  VIADD R3, R3, 0xffffffff ;  /* 0xffffffff03037836 */ /* 0x000fe20000000000 */
[----:B------:R-:W-:Y:S01]  /*22610*/  UIADD3 UR6, UP0, UR22, 0xf0, URZ ;  /* 0x000000f016067890 */ /* 0x000fe2000ff1e03f */
[----:B------:R-:W-:Y:S01]  /*22620*/  R2UR UR11, R5 ;  /* 0x00000000050b72ca */ /* 0x000fe200000e0000 */
[----:B------:R-:W-:Y:S01]  /*22630*/  UIADD3 UR26, UP1, UR22, 0x1f0, URZ ;  /* 0x000001f0161a7890 */ /* 0x000fe2000ff3e03f */
[----:B------:R-:W-:Y:S01]  /*22640*/  R2UR UR5, R15 ;  /* 0x000000000f0572ca */ /* 0x000fe200000e0000 */
[----:B------:R-:W-:Y:S01]  /*22650*/  UIADD3.X UR7, URZ, UR23, URZ, UP0, !UPT ;  /* 0x000000173f077290 */ /* 0x000fe200087fe43f */
[----:B------:R-:W-:Y:S01]  /*22660*/  R2UR UR10, R13 ;  /* 0x000000000d0a72ca */ /* 0x000fe200000e0000 */
[----:B------:R-:W-:Y:S01]  /*22670*/  VIADD R8, R8, 0x1 ;  /* 0x0000000108087836 */ /* 0x000fe20000000000 */
[----:B------:R-:W-:Y:S01]  /*22680*/  R2UR UR12, R10 ;  /* 0x000000000a0c72ca */ /* 0x000fe200000e0000 */
[----:B------:R-:W-:Y:S01]  /*22690*/  UIADD3.X UR27, URZ, UR23, URZ, UP1, !UPT ;  /* 0x000000173f1b7290 */ /* 0x000fe20008ffe43f */
[----:B------:R-:W-:Y:S01]  /*226a0*/  R2UR UR19, R4 ;  /* 0x00000000041372ca */ /* 0x000fe200000e0000 */
[----:B------:R-:W-:Y:S01]  /*226b0*/  UMOV UR14, 0x0 ;  /* 0x00000000000e7882 */ /* 0x000fe20000000000 */
[----:B------:R-:W-:Y:S01]  /*226c0*/  ISETP.GT.AND P3, PT, R3, 0x1, PT ;  /* 0x000000010300780c */ /* 0x000fe20003f64270 */
[----:B------:R-:W-:Y:S01]  /*226d0*/  UMOV UR15, 0x10000000 ;  /* 0x10000000000f7882 */ /* 0x000fe20000000000 */
[----:B------:R-:W-:Y:S01]  /*226e0*/  ISETP.NE.AND P1, PT, R8, 0x3, PT ;  /* 0x000000030800780c */ /* 0x000fe20003f25270 */
[----:B------:R-:W-:-:S02]  /*226f0*/  VIADD R13, R13, 0x20 ;  /* 0x000000200d0d7836 */ /* 0x000fc40000000000 */
[----:B------:R-:W-:Y:S01]  /*22700*/  UIADD3 UR8, UR5, 0x100, URZ ;  /* 0x0000010005087890 */ /* 0x000fe2000fffe03f */
[----:B-1----:R-:W-:Y:S01]  /*22710*/  SEL R11, RZ, 0x1, P1 ;  /* 0x00000001ff0b7807 */ /* 0x002fe20000800000 */
[----:B------:R-:W-:Y:S01]  /*22720*/  UIADD3 UR5, UR5, 0x6100, URZ ;  /* 0x0000610005057890 */ /* 0x000fe2000fffe03f */
[----:B------:R-:W-:Y:S02]  /*22730*/  SEL R8, R8, RZ, P1 ;  /* 0x000000ff08087207 */ /* 0x000fe40000800000 */
[----:B------:R-:W-:-:S04]  /*22740*/  LOP3.LUT R2, R2, R11, RZ, 0x3c, !PT ;  /* 0x0000000b02027212 */ /* 0x000fc800078e3cff */
[----:B------:R0:W-:Y:S02]  /*22750*/  UTMALDG.3D [UR8], [UR6], desc[UR14] ;  /* 0x00000e08060075b4 */ /* 0x0001e40008011000 */
[----:B0-----:R-:W-:Y:S01]  /*22760*/  UMOV UR8, UR5 ;  /* 0x0000000500087c82 */ /* 0x001fe20008000000 */
[----:B------:R-:W-:Y:S02]  /*22770*/  UMOV UR11, UR19 ;  /* 0x00000013000b7c82 */ /* 0x000fe40008000000 */
[----:B------:R0:W-:Y:S02]  /*22780*/  UTMALDG.3D [UR8], [UR26], desc[UR14] ;  /* 0x00000e081a0075b4 */ /* 0x0001e40008011000 */
[----:B0-----:R-:W-:Y:S05]  /*22790*/  @P3 BRA `(.L_x_560) ;  /* 0xfffffffc00503947 */ /* 0x001fea000383ffff */
.L_x_556:
[----:B------:R-:W-:Y:S05]  /*227a0*/  BSYNC B1 ;  /* 0x0000000000017941 */ /* 0x000fea0003800000 */
.L_x_555:
[----:B------:R-:W2:Y:S01]  /*227b0*/  LDL.LU R16, [R1+0x458] ;  /* 0x0004580001107983 */ /* 0x000ea20000300800 */
[----:B------:R-:W-:Y:S01]  /*227c0*/  LOP3.LUT P1, RZ, R9, 0xff, RZ, 0xc0, !PT ;  /* 0x000000ff09ff7812 */ /* 0x000fe2000782c0ff */
[C---:B------:R-:W-:Y:S01]  /*227d0*/  IMAD.IADD R4, R0.reuse, 0x1, R7 ;  /* 0x0000000100047824 */ /* 0x040fe200078e0207 */
[----:B------:R-:W-:Y:S01]  /*227e0*/  ULDC.64 UR6, c[0x0][0x650] ;  /* 0x0001940000067ab9 */ /* 0x000fe20000000a00 */
[----:B------:R-:W3:Y:S01]  /*227f0*/  LDL.LU R15, [R1+0x45c] ;  /* 0x00045c00010f7983 */ /* 0x000ee20000300800 */
[----:B------:R-:W-:Y:S01]  /*22800*/  ISETP.GE.U32.AND P3, PT, R0, 0x3, PT ;  /* 0x000000030000780c */ /* 0x000fe20003f66070 */
[----:B------:R-:W-:Y:S01]  /*22810*/  BSSY B1, `(.L_x_561) ;  /* 0x000006d000017945 */ /* 0x000fe20003800000 */
[----:B------:R-:W-:Y:S01]  /*22820*/  IMAD.MOV.U32 R10, RZ, RZ, -0x1 ;  /* 0xffffffffff0a7424 */ /* 0x000fe200078e00ff */
[----:B------:R-:W-:-:S06]  /*22830*/  PRMT R9, RZ, 0x7610, R9 ;  /* 0x00007610ff097816 */ /* 0x000fcc0000000009 */
[----:B------:R-:W0:Y:S01]  /*22840*/  @P1 S2R R3, SR_CgaCtaId ;  /* 0x0000000000031919 */ /* 0x000e220000008800 */
[----:B------:R-:W-:-:S04]  /*22850*/  @P1 MOV R2, 0x400 ;  /* 0x0000040000021802 */ /* 0x000fc80000000f00 */
[----:B0-----:R-:W-:-:S04]  /*22860*/  @P1 LEA R2, R3, R2, 0x18 ;  /* 0x0000000203021211 */ /* 0x001fc800078ec0ff */
[----:B------:R0:W-:Y:S01]  /*22870*/  @P1 SYNCS.ARRIVE.TRANS64.A1T0 RZ, [R2+URZ+0x48], RZ ;  /* 0x000048ff02ff19a7 */ /* 0x0001e2000810003f */
[----:B------:R-:W-:-:S04]  /*22880*/  ISETP.GT.U32.AND P1, PT, R4, 0x2, PT ;  /* 0x000000020400780c */ /* 0x000fc80003f24070 */
[----:B------:R-:W-:Y:S01]  /*22890*/  ISETP.LT.U32.AND P1, PT, R0, 0x3, P1 ;  /* 0x000000030000780c */ /* 0x000fe20000f21070 */
[----:B0-----:R-:W-:-:S05]  /*228a0*/  IMAD.WIDE.U32 R2, R4, -0x55555555, RZ ;  /* 0xaaaaaaab04027825 */ /* 0x001fca00078e00ff */
[----:B------:R-:W-:Y:S02]  /*228b0*/  SHF.R.U32.HI R5, RZ, 0x1, R3 ;  /* 0x00000001ff057819 */ /* 0x000fe40000011603 */
[----:B------:R-:W-:Y:S02]  /*228c0*/  SEL R3, RZ, 0x1, !P1 ;  /* 0x00000001ff037807 */ /* 0x000fe40004800000 */
[----:B------:R-:W-:Y:S01]  /*228d0*/  PRMT R2, RZ, 0x7610, R2 ;  /* 0x00007610ff027816 */ /* 0x000fe20000000002 */
[----:B------:R-:W-:Y:S01]  /*228e0*/  IMAD R7, R5, -0x3, R4 ;  /* 0xfffffffd05077824 */ /* 0x000fe200078e0204 */
[----:B------:R-:W-:Y:S01]  /*228f0*/  LOP3.LUT R6, R6, R3, RZ, 0x3c, !PT ;  /* 0x0000000306067212 */ /* 0x000fe200078e3cff */
[----:B------:R-:W-:-:S03]  /*22900*/  IMAD.MOV.U32 R4, RZ, RZ, -0x1 ;  /* 0xffffffffff047424 */ /* 0x000fc600078e00ff */
[----:B------:R-:W-:Y:S01]  /*22910*/  @P3 LOP3.LUT R6, R6, 0x1, R5, 0x78, !PT ;  /* 0x0000000106063812 */ /* 0x000fe200078e7805 */
[----:B------:R-:W-:Y:S01]  /*22920*/  IMAD.MOV.U32 R5, RZ, RZ, -0x1 ;  /* 0xffffffffff057424 */ /* 0x000fe200078e00ff */
[----:B---3--:R-:W-:-:S04]  /*22930*/  IADD3 R15, P1, R15, UR20, RZ ;  /* 0x000000140f0f7c10 */ /* 0x008fc8000ff3e0ff */
[----:B--2---:R-:W-:Y:S01]  /*22940*/  IADD3.X R16, R16, UR16, RZ, P1, !PT ;  /* 0x0000001010107c10 */ /* 0x004fe20008ffe4ff */
[----:B------:R0:W-:Y:S01]  /*22950*/  STL [R1+0x45c], R15 ;  /* 0x00045c0f01007387 */ /* 0x0001e20000100800 */
[----:B------:R-:W-:-:S03]  /*22960*/  ISETP.GE.U32.AND P1, PT, R15, UR6, PT ;  /* 0x000000060f007c0c */ /* 0x000fc6000bf26070 */
[----:B------:R0:W-:Y:S01]  /*22970*/  STL [R1+0x458], R16 ;  /* 0x0004581001007387 */ /* 0x0001e20000100800 */
[----:B------:R-:W-:-:S13]  /*22980*/  ISETP.GE.U32.AND.EX P1, PT, R16, UR7, PT, P1 ;  /* 0x0000000710007c0c */ /* 0x000fda000bf26110 */
[----:B0-----:R-:W-:Y:S05]  /*22990*/  @P1 BRA `(.L_x_562) ;  /* 0x0000000400501947 */ /* 0x001fea0003800000 */
[----:B------:R-:W0:Y:S01]  /*229a0*/  S2R R8, SR_CTAID.X ;  /* 0x0000000000087919 */ /* 0x000e220000002500 */
[----:B------:R-:W-:Y:S01]  /*229b0*/  ULDC UR5, c[0x0][0x150] ;  /* 0x0000540000057ab9 */ /* 0x000fe20000000800 */
[----:B------:R-:W1:Y:S01]  /*229c0*/  LDC R3, c[0x0][0x144] ;  /* 0x00005100ff037b82 */ /* 0x000e620000000800 */
[----:B------:R-:W-:Y:S01]  /*229d0*/  ULDC.64 UR6, c[0x0][0x628] ;  /* 0x00018a0000067ab9 */ /* 0x000fe20000000a00 */
[----:B------:R-:W2:Y:S01]  /*229e0*/  S2R R5, SR_CTAID.Y ;  /* 0x0000000000057919 */ /* 0x000ea20000002600 */
[----:B------:R-:W-:Y:S01]  /*229f0*/  ISETP.NE.U32.AND P1, PT, RZ, UR6, PT ;  /* 0x00000006ff007c0c */ /* 0x000fe2000bf25070 */
[----:B------:R-:W-:-:S03]  /*22a00*/  ULDC UR8, c[0x0][0x630] ;  /* 0x00018c0000087ab9 */ /* 0x000fc60000000800 */
[----:B------:R-:W-:Y:S01]  /*22a10*/  ISETP.NE.AND.EX P1, PT, RZ, UR7, PT, P1 ;  /* 0x00000007ff007c0c */ /* 0x000fe2000bf25310 */
[----:B------:R-:W3:Y:S01]  /*22a20*/  LDC R12, c[0x0][0x148] ;  /* 0x00005200ff0c7b82 */ /* 0x000ee20000000800 */
[----:B0-----:R-:W-:Y:S02]  /*22a30*/  I2FP.F32.U32 R2, R8 ;  /* 0x0000000800027245 */ /* 0x001fe40000201000 */
[----:B--2---:R-:W-:-:S03]  /*22a40*/  I2FP.F32.U32 R4, R5 ;  /* 0x0000000500047245 */ /* 0x004fc60000201000 */
[----:B------:R-:W-:Y:S01]  /*22a50*/  FMUL R2, R2, UR5 ;  /* 0x0000000502027c20 */ /* 0x000fe20008400000 */
[----:B------:R-:W-:Y:S02]  /*22a60*/  ULDC UR5, c[0x0][0x154] ;  /* 0x0000550000057ab9 */ /* 0x000fe40000000800 */
[----:B------:R-:W-:-:S03]  /*22a70*/  FMUL R10, R4, UR5 ;  /* 0x00000005040a7c20 */ /* 0x000fc60008400000 */
[----:B------:R-:W0:Y:S08]  /*22a80*/  F2I.U32.TRUNC.NTZ R2, R2 ;  /* 0x0000000200027305 */ /* 0x000e30000020f000 */
[----:B------:R-:W2:Y:S01]  /*22a90*/  F2I.U32.TRUNC.NTZ R10, R10 ;  /* 0x0000000a000a7305 */ /* 0x000ea2000020f000 */
[----:B0-----:R-:W-:Y:S02]  /*22aa0*/  IMAD.MOV R4, RZ, RZ, -R2 ;  /* 0x000000ffff047224 */ /* 0x001fe400078e0a02 */
[----:B------:R-:W-:-:S02]  /*22ab0*/  IMAD.MOV.U32 R2, RZ, RZ, R15 ;  /* 0x000000ffff027224 */ /* 0x000fc400078e000f */
[----:B-1----:R-:W-:Y:S02]  /*22ac0*/  IMAD R8, R3, R4, R8 ;  /* 0x0000000403087224 */ /* 0x002fe400078e0208 */
[----:B--2---:R-:W-:-:S04]  /*22ad0*/  IMAD.MOV R3, RZ, RZ, -R10 ;  /* 0x000000ffff037224 */ /* 0x004fc800078e0a0a */
[----:B---3--:R-:W-:Y:S02]  /*22ae0*/  @P4 IMAD R8, R12, R3, R5 ;  /* 0x000000030c084224 */ /* 0x008fe400078e0205 */
[----:B------:R-:W-:Y:S01]  /*22af0*/  IMAD.MOV.U32 R3, RZ, RZ, R16 ;  /* 0x000000ffff037224 */ /* 0x000fe200078e0010 */
[----:B------:R-:W-:Y:S06]  /*22b00*/  @!P1 BRA `(.L_x_563) ;  /* 0x0000000000289947 */ /* 0x000fec0003800000 */
[----:B------:R-:W-:Y:S02]  /*22b10*/  ULDC UR5, c[0x0][0x634] ;  /* 0x00018d0000057ab9 */ /* 0x000fe40000000800 */
[----:B------:R-:W-:-:S05]  /*22b20*/  IADD3 R3, P1, R15, UR5, RZ ;  /* 0x000000050f037c10 */ /* 0x000fca000ff3e0ff */
[----:B------:R-:W-:-:S04]  /*22b30*/  IMAD.X R11, RZ, RZ, R16, P1 ;  /* 0x000000ffff0b7224 */ /* 0x000fc800008e0610 */
[----:B------:R-:W-:-:S04]  /*22b40*/  IMAD.WIDE.U32 R4, R11, UR6, RZ ;  /* 0x000000060b047c25 */ /* 0x000fc8000f8e00ff */
[----:B------:R-:W-:-:S04]  /*22b50*/  IMAD.WIDE.U32 R4, P1, R3, UR7, R4 ;  /* 0x0000000703047c25 */ /* 0x000fc8000f820004 */
[----:B------:R-:W-:-:S04]  /*22b60*/  IMAD.WIDE.U32 R2, R3, UR6, RZ ;  /* 0x0000000603027c25 */ /* 0x000fc8000f8e00ff */
[----:B------:R-:W-:Y:S01]  /*22b70*/  IMAD.MOV.U32 R2, RZ, RZ, R5 ;  /* 0x000000ffff027224 */ /* 0x000fe200078e0005 */
[----:B------:R-:W-:Y:S01]  /*22b80*/  IADD3 RZ, P3, R3, R4, RZ ;  /* 0x0000000403ff7210 */ /* 0x000fe20007f7e0ff */
[----:B------:R-:W-:-:S04]  /*22b90*/  IMAD.X R3, RZ, RZ, RZ, P1 ;  /* 0x000000ffff037224 */ /* 0x000fc800008e06ff */
[----:B------:R-:W-:-:S08]  /*22ba0*/  IMAD.WIDE.U32.X R2, R11, UR7, R2, P3 ;  /* 0x000000070b027c25 */ /* 0x000fd000098e0402 */
.L_x_563:
[--C-:B------:R-:W-:Y:S01]  /*22bb0*/  SHF.R.U64 R10, R2, UR8, R3.reuse ;  /* 0x00000008020a7c19 */ /* 0x100fe20008001203 */
[----:B------:R-:W-:Y:S01]  /*22bc0*/  ULDC.64 UR6, c[0x0][0x620] ;  /* 0x0001880000067ab9 */ /* 0x000fe20000000a00 */
[----:B------:R-:W-:Y:S01]  /*22bd0*/  SHF.R.U32.HI R2, RZ, UR8, R3 ;  /* 0x00000008ff027c19 */ /* 0x000fe20008011603 */
[----:B------:R-:W-:Y:S01]  /*22be0*/  IMAD.MOV.U32 R3, RZ, RZ, R16 ;  /* 0x000000ffff037224 */ /* 0x000fe200078e0010 */
[----:B------:R-:W-:Y:S01]  /*22bf0*/  IADD3 R11, P1, RZ, -R10, RZ ;  /* 0x8000000aff0b7210 */ /* 0x000fe20007f3e0ff */
[----:B------:R-:W-:-:S04]  /*22c00*/  ULDC UR5, c[0x0][0x618] ;  /* 0x0001860000057ab9 */ /* 0x000fc80000000800 */
[----:B------:R-:W-:-:S04]  /*22c10*/  IMAD.X R2, RZ, RZ, ~R2, P1 ;  /* 0x000000ffff027224 */ /* 0x000fc800008e0e02 */
[----:B------:R-:W-:-:S04]  /*22c20*/  IMAD R2, R2, UR6, RZ ;  /* 0x0000000602027c24 */ /* 0x000fc8000f8e02ff */
[----:B------:R-:W-:Y:S02]  /*22c30*/  IMAD R5, R11, UR7, R2 ;  /* 0x000000070b057c24 */ /* 0x000fe4000f8e0202 */
[----:B------:R-:W-:-:S04]  /*22c40*/  IMAD.MOV.U32 R2, RZ, RZ, R15 ;  /* 0x000000ffff027224 */ /* 0x000fc800078e000f */
[----:B------:R-:W-:Y:S01]  /*22c50*/  IMAD.WIDE.U32 R2, R11, UR6, R2 ;  /* 0x000000060b027c25 */ /* 0x000fe2000f8e0002 */
[----:B------:R-:W-:Y:S02]  /*22c60*/  ULDC.64 UR6, c[0x0][0x640] ;  /* 0x0001900000067ab9 */ /* 0x000fe40000000a00 */
[----:B------:R-:W-:Y:S01]  /*22c70*/  ISETP.NE.U32.AND P1, PT, RZ, UR6, PT ;  /* 0x00000006ff007c0c */ /* 0x000fe2000bf25070 */
[----:B------:R-:W-:-:S03]  /*22c80*/  IMAD.IADD R3, R3, 0x1, R5 ;  /* 0x0000000103037824 */ /* 0x000fc600078e0205 */
[----:B------:R-:W-:Y:S02]  /*22c90*/  ISETP.NE.AND.EX P1, PT, RZ, UR7, PT, P1 ;  /* 0x00000007ff007c0c */ /* 0x000fe4000bf25310 */
[--C-:B------:R-:W-:Y:S02]  /*22ca0*/  SHF.R.U64 R11, R2, UR5, R3.reuse ;  /* 0x00000005020b7c19 */ /* 0x100fe40008001203 */
[----:B------:R-:W-:Y:S01]  /*22cb0*/  SHF.R.U32.HI R2, RZ, UR5, R3 ;  /* 0x00000005ff027c19 */ /* 0x000fe20008011603 */
[----:B------:R-:W-:-:S03]  /*22cc0*/  ULDC UR5, c[0x0][0x608] ;  /* 0x0001820000057ab9 */ /* 0x000fc60000000800 */
[--C-:B------:R-:W-:Y:S02]  /*22cd0*/  SHF.R.U64 R12, R11, UR5, R2.reuse ;  /* 0x000000050b0c7c19 */ /* 0x100fe40008001202 */
[----:B------:R-:W-:Y:S01]  /*22ce0*/  SHF.R.U32.HI R3, RZ, UR5, R2 ;  /* 0x00000005ff037c19 */ /* 0x000fe20008011602 */
[----:B------:R-:W-:-:S03]  /*22cf0*/  ULDC UR5, c[0x0][0x658] ;  /* 0x0001960000057ab9 */ /* 0x000fc60000000800 */
[--C-:B------:R-:W-:Y:S02]  /*22d00*/  SHF.R.U64 R13, R12, UR5, R3.reuse ;  /* 0x000000050c0d7c19 */ /* 0x100fe40008001203 */
[----:B------:R-:W-:-:S03]  /*22d10*/  SHF.R.U32.HI R15, RZ, UR5, R3 ;  /* 0x00000005ff0f7c19 */ /* 0x000fc60008011603 */
[----:B------:R-:W-:Y:S02]  /*22d20*/  IMAD.MOV.U32 R2, RZ, RZ, R13 ;  /* 0x000000ffff027224 */ /* 0x000fe400078e000d */
        /* <DEDUP_REMOVED lines=12> */
.L_x_564:
[----:B------:R-:W-:Y:S01]  /*22df0*/  ULDC UR5, c[0x0][0x648] ;  /* 0x0001920000057ab9 */ /* 0x000fe20000000800 */
[----:B------:R-:W-:Y:S02]  /*22e00*/  LOP3.LUT R12, R12, UR17, RZ, 0xc0, !PT ;  /* 0x000000110c0c7c12 */ /* 0x000fe4000f8ec0ff */
[----:B------:R-:W-:Y:S01]  /*22e10*/  SHF.R.U64 R3, R2, UR5, R3 ;  /* 0x0000000502037c19 */ /* 0x000fe20008001203 */
[----:B------:R-:W-:-:S04]  /*22e20*/  ULDC UR5, c[0x0][0x638] ;  /* 0x00018e0000057ab9 */ /* 0x000fc80000000800 */
[----:B------:R-:W-:Y:S02]  /*22e30*/  IMAD.MOV R2, RZ, RZ, -R3 ;  /* 0x000000ffff027224 */ /* 0x000fe400078e0a03 */
[----:B------:R-:W-:Y:S02]  /*22e40*/  IMAD R5, R3, UR18, R12 ;  /* 0x0000001203057c24 */ /* 0x000fe4000f8e020c */
[----:B------:R-:W-:Y:S01]  /*22e50*/  IMAD R13, R2, UR5, R13 ;  /* 0x00000005020d7c24 */ /* 0x000fe2000f8e020d */
[----:B------:R-:W-:Y:S01]  /*22e60*/  ULDC UR5, c[0x0][0x610] ;  /* 0x0001840000057ab9 */ /* 0x000fe20000000800 */
[----:B------:R-:W-:Y:S01]  /*22e70*/  LOP3.LUT R2, R11, UR4, RZ, 0xc0, !PT ;  /* 0x000000040b027c12 */ /* 0x000fe2000f8ec0ff */
[----:B------:R-:W-:Y:S01]  /*22e80*/  IMAD R8, R5, UR5, R8 ;  /* 0x0000000505087c24 */ /* 0x000fe2000f8e0208 */
[----:B------:R-:W-:-:S03]  /*22e90*/  ULDC UR5, c[0x0][0x600] ;  /* 0x0001800000057ab9 */ /* 0x000fc60000000800 */
[----:B------:R-:W-:Y:S02]  /*22ea0*/  IMAD R13, R13, UR5, R2 ;  /* 0x000000050d0d7c24 */ /* 0x000fe4000f8e0202 */
[----:B------:R-:W-:-:S03]  /*22eb0*/  IMAD.MOV.U32 R2, RZ, RZ, 0x1 ;  /* 0x00000001ff027424 */ /* 0x000fc600078e00ff */
[----:B------:R-:W-:Y:S02]  /*22ec0*/  SEL R4, R13, R8, !P4 ;  /* 0x000000080d047207 */ /* 0x000fe40006000000 */
[----:B------:R-:W-:-:S07]  /*22ed0*/  SEL R5, R8, R13, !P4 ;  /* 0x0000000d08057207 */ /* 0x000fce0006000000 */
.L_x_562:
[----:B------:R-:W-:Y:S05]  /*22ee0*/  BSYNC B1 ;  /* 0x0000000000017941 */ /* 0x000fea0003800000 */
.L_x_561:
[----:B------:R-:W-:-:S13]  /*22ef0*/  LOP3.LUT P1, RZ, R2, 0xff, RZ, 0xc0, !PT ;  /* 0x000000ff02ff7812 */ /* 0x000fda000782c0ff */
[----:B------:R-:W-:Y:S05]  /*22f00*/  @P1 BRA `(.L_x_565) ;  /* 0xfffffff400401947 */ /* 0x000fea000383ffff */
[----:B------:R-:W-:Y:S05]  /*22f10*/  BSYNC B0 ;  /* 0x0000000000007941 */ /* 0x000fea0003800000 */
.L_x_553:
[----:B------:R-:W-:-:S03]  /*22f20*/  UMOV UR5, 0xffffffff ;  /* 0xffffffff00057882 */ /* 0x000fc60000000000 */
[----:B------:R-:W-:Y:S05]  /*22f30*/  BRA.DIV UR5, `(.L_x_566) ;  /* 0x0000000605047947 */ /* 0x000fea000b800000 */
[----:B------:R-:W-:-:S13]  /*22f40*/  ELECT P0, URZ, PT ;  /* 0x00000000003f782f */ /* 0x000fda0003800000 */
.L_x_579:
[----:B------:R-:W-:Y:S04]  /*22f50*/  BSSY B0, `(.L_x_567) ;  /* 0x0000023000007945 */ /* 0x000fe80003800000 */
[----:B------:R-:W-:Y:S05]  /*22f60*/  @!P0 BRA `(.L_x_568) ;  /* 0x0000000000848947 */ /* 0x000fea0003800000 */
[----:B------:R-:W-:-:S04]  /*22f70*/  ULOP3.LUT UR5, UR13, 0x2, URZ, 0xfc, !UPT ;  /* 0x000000020d057892 */ /* 0x000fc8000f8efc3f */
[----:B------:R-:W-:-:S06]  /*22f80*/  UISETP.NE.AND UP0, UPT, UR5, 0x3, UPT ;  /* 0x000000030500788c */ /* 0x000fcc000bf05270 */
[----:B------:R-:W-:-:S13]  /*22f90*/  PLOP3.LUT P0, PT, PT, PT, UP0, 0x80, 0x0 ;  /* 0x000000000000781c */ /* 0x000fda0003f0f008 */
[----:B------:R-:W-:Y:S05]  /*22fa0*/  @!P0 BRA `(.L_x_569) ;  /* 0x0000000000048947 */ /* 0x000fea0003800000 */
[----:B------:R-:W-:Y:S01]  /*22fb0*/  BPT.TRAP 0x1 ;  /* 0x000000040000795c */ /* 0x000fe20000300000 */
.L_x_569:
[----:B------:R-:W0:Y:S01]  /*22fc0*/  S2R R3, SR_CgaCtaId ;  /* 0x0000000000037919 */ /* 0x000e220000008800 */
[----:B------:R-:W-:Y:S02]  /*22fd0*/  MOV R0, 0x400 ;  /* 0x0000040000007802 */ /* 0x000fe40000000f00 */
[----:B------:R-:W-:Y:S02]  /*22fe0*/  SHF.L.U32 R2, R6, 0x1f, RZ ;  /* 0x0000001f06027819 */ /* 0x000fe400000006ff */
[----:B0-----:R-:W-:-:S05]  /*22ff0*/  LEA R0, R3, R0, 0x18 ;  /* 0x0000000003007211 */ /* 0x001fca00078ec0ff */
[----:B------:R-:W-:-:S04]  /*23000*/  VIADD R0, R0, 0x18 ;  /* 0x0000001800007836 */ /* 0x000fc80000000000 */
[----:B------:R-:W-:-:S04]  /*23010*/  IMAD R3, R7, 0x8, R0 ;  /* 0x0000000807037824 */ /* 0x000fc800078e0200 */
[----:B------:R-:W0:Y:S02]  /*23020*/  SYNCS.PHASECHK.TRANS64.TRYWAIT P0, [R3+URZ], R2 ;  /* 0x00000002030075a7 */ /* 0x000e24000800017f */
[----:B0-----:R-:W-:Y:S05]  /*23030*/  @!P0 BRA `(.L_x_570) ;  /* 0x0000000000e88947 */ /* 0x001fea0003800000 */
.L_x_580:
[----:B------:R-:W-:-:S05]  /*23040*/  VIADD R7, R7, 0x1 ;  /* 0x0000000107077836 */ /* 0x000fca0000000000 */
[----:B------:R-:W-:-:S04]  /*23050*/  ISETP.NE.AND P0, PT, R7, 0x3, PT ;  /* 0x000000030700780c */ /* 0x000fc80003f05270 */
[----:B0-----:R-:W-:Y:S02]  /*23060*/  SEL R3, RZ, 0x1, P0 ;  /* 0x00000001ff037807 */ /* 0x001fe40000000000 */
[----:B------:R-:W-:Y:S02]  /*23070*/  SEL R7, R7, RZ, P0 ;  /* 0x000000ff07077207 */ /* 0x000fe40000000000 */
[----:B------:R-:W-:-:S03]  /*23080*/  LOP3.LUT R5, R6, R3, RZ, 0x3c, !PT ;  /* 0x0000000306057212 */ /* 0x000fc600078e3cff */
[----:B------:R-:W-:Y:S01]  /*23090*/  IMAD R3, R7, 0x8, R0 ;  /* 0x0000000807037824 */ /* 0x000fe200078e0200 */
[----:B------:R-:W-:-:S04]  /*230a0*/  SHF.L.U32 R2, R5, 0x1f, RZ ;  /* 0x0000001f05027819 */ /* 0x000fc800000006ff */
[----:B------:R-:W0:Y:S02]  /*230b0*/  SYNCS.PHASECHK.TRANS64.TRYWAIT P0, [R3+URZ], R2 ;  /* 0x00000002030075a7 */ /* 0x000e24000800017f */
[----:B0-----:R-:W-:Y:S05]  /*230c0*/  @!P0 BRA `(.L_x_571) ;  /* 0x0000000000d88947 */ /* 0x001fea0003800000 */
.L_x_581:
[----:B0-----:R-:W-:-:S05]  /*230d0*/  VIADD R2, R7, 0x1 ;  /* 0x0000000107027836 */ /* 0x001fca0000000000 */
[----:B------:R-:W-:-:S04]  /*230e0*/  ISETP.NE.AND P0, PT, R2, 0x3, PT ;  /* 0x000000030200780c */ /* 0x000fc80003f05270 */
[----:B------:R-:W-:Y:S02]  /*230f0*/  SEL R4, RZ, 0x1, P0 ;  /* 0x00000001ff047807 */ /* 0x000fe40000000000 */
[----:B------:R-:W-:Y:S02]  /*23100*/  SEL R3, R2, RZ, P0 ;  /* 0x000000ff02037207 */ /* 0x000fe40000000000 */
[----:B------:R-:W-:-:S03]  /*23110*/  LOP3.LUT R4, R5, R4, RZ, 0x3c, !PT ;  /* 0x0000000405047212 */ /* 0x000fc600078e3cff */
[----:B------:R-:W-:Y:S01]  /*23120*/  IMAD R3, R3, 0x8, R0 ;  /* 0x0000000803037824 */ /* 0x000fe200078e0200 */
[----:B------:R-:W-:-:S07]  /*23130*/  SHF.L.U32 R0, R4, 0x1f, RZ ;  /* 0x0000001f04007819 */ /* 0x000fce00000006ff */
.L_x_572:
[----:B0-----:R0:W1:Y:S02]  /*23140*/  SYNCS.PHASECHK.TRANS64.TRYWAIT P0, [R3+URZ], R0 ;  /* 0x00000000030075a7 */ /* 0x001064000800017f */
[----:B-1----:R-:W-:Y:S05]  /*23150*/  @!P0 NANOSLEEP.SYNCS 0x989680 ;  /* 0x009896800000895d */ /* 0x002fea0003900000 */
[----:B------:R-:W1:Y:S02]  /*23160*/  @!P0 SYNCS.PHASECHK.TRANS64 P0, [R3+URZ], R0 ;  /* 0x00000000030085a7 */ /* 0x000e64000800007f */
[----:B-1----:R-:W-:Y:S05]  /*23170*/  @!P0 BRA `(.L_x_572) ;  /* 0xfffffffc00f08947 */ /* 0x002fea000383ffff */
.L_x_568:
[----:B------:R-:W-:Y:S05]  /*23180*/  BSYNC B0 ;  /* 0x0000000000007941 */ /* 0x000fea0003800000 */
.L_x_567:
[----:B------:R-:W-:Y:S05]  /*23190*/  EXIT ;  /* 0x000000000000794d */ /* 0x000fea0003800000 */
.L_x_17:
[----:B-1----:R-:W-:-:S04]  /*231a0*/  IMAD.U32 R3, RZ, RZ, UR7 ;  /* 0x00000007ff037e24 */ /* 0x002fc8000f8e00ff */
[----:B------:R1:W4:Y:S03]  /*231b0*/  SYNCS.PHASECHK.TRANS64.TRYWAIT P0, [R3+URZ], R0 ;  /* 0x00000000030075a7 */ /* 0x000326000800017f */
[----:B----4-:R-:W-:Y:S05]  /*231c0*/  @!P0 NANOSLEEP.SYNCS 0x989680 ;  /* 0x009896800000895d */ /* 0x010fea0003900000 */
[----:B------:R-:W4:Y:S02]  /*231d0*/  @!P0 SYNCS.PHASECHK.TRANS64 P0, [R3+URZ], R0 ;  /* 0x00000000030085a7 */ /* 0x000f24000800007f */
[----:B----4-:R-:W-:Y:S05]  /*231e0*/  @!P0 BRA `(.L_x_17) ;  /* 0xfffffffc00ec8947 */ /* 0x010fea000383ffff */
[----:B------:R-:W-:Y:S05]  /*231f0*/  BRA `(.L_x_16) ;  /* 0xfffffdf800487947 */ /* 0x000fea000383ffff */
.L_x_23:
[----:B-----5:R4:W-:Y:S02]  /*23200*/  STL [R1+0x470], R0 ;  /* 0x0004700001007387 */ /* 0x0209e40000100800 */
[----:B----4-:R-:W-:-:S04]  /*23210*/  IMAD.U32 R0, RZ, RZ, UR15 ;  /* 0x0000000fff007e24 */ /* 0x010fc8000f8e00ff */
[----:B------:R4:W0:Y:S03]  /*23220*/  SYNCS.PHASECHK.TRANS64.TRYWAIT P0, [R0+URZ], R3 ;  /* 0x00000003000075a7 */ /* 0x000826000800017f */
[----:B0-----:R-:W-:Y:S05]  /*23230*/  @!P0 NANOSLEEP.SYNCS 0x989680 ;  /* 0x009896800000895d */ /* 0x001fea0003900000 */
[----:B------:R4:W0:Y:S02]  /*23240*/  @!P0 SYNCS.PHASECHK.TRANS64 P0, [R0+URZ], R3 ;  /* 0x00000003000085a7 */ /* 0x000824000800007f */
[----:B----4-:R4:W5:Y:S02]  /*23250*/  LDL.LU R0, [R1+0x470] ;  /* 0x0004700001007983 */ /* 0x0109640000300800 */
[----:B0---4-:R-:W-:Y:S05]  /*23260*/  @!P0 BRA `(.L_x_23) ;  /* 0xfffffffc00e48947 */ /* 0x011fea000383ffff */
[----:B------:R-:W-:Y:S05]  /*23270*/  BRA `(.L_x_22) ;  /* 0xfffffe3000287947 */ /* 0x000fea000383ffff */
.L_x_554:
[----:B------:R-:W-:Y:S01]  /*23280*/  BSSY B1, `(.L_x_573) ;  /* 0x0000006000017945 */ /* 0x000fe20003800000 */
[----:B------:R-:W-:-:S07]  /*23290*/  IMAD.MOV.U32 R2, RZ, RZ, -0x1 ;  /* 0xffffffffff027424 */ /* 0x000fce00078e00ff */
[----:B------:R-:W-:Y:S05]  /*232a0*/  WARPSYNC.COLLECTIVE R2, `(.L_x_574) ;  /* 0x00000000020c7348 */ /* 0x000fea0003c00000 */
[----:B------:R-:W-:Y:S02]  /*232b0*/  ELECT P1, UR62, PT ;  /* 0x00000000003e782f */ /* 0x000fe40003820000 */
[----:B------:R-:W-:Y:S01]  /*232c0*/  MOV R2, UR62 ;  /* 0x0000003e00027c02 */ /* 0x000fe20008000f00 */
[----:B------:R-:W-:Y:S10]  /*232d0*/  ENDCOLLECTIVE ;  /* 0x000000000000791b */ /* 0x000ff40003800000 */
.L_x_574:
[----:B------:R-:W-:Y:S05]  /*232e0*/  BSYNC B1 ;  /* 0x0000000000017941 */ /* 0x000fea0003800000 */
.L_x_573:
[----:B------:R-:W-:Y:S05]  /*232f0*/  BRA `(.L_x_575) ;  /* 0xfffffff000507947 */ /* 0x000fea000383ffff */
.L_x_557:
[----:B-1----:R1:W2:Y:S02]  /*23300*/  SYNCS.PHASECHK.TRANS64.TRYWAIT P1, [R16+URZ+0x18], R11 ;  /* 0x0000180b100075a7 */ /* 0x0022a4000802017f */
[----:B--2---:R-:W-:Y:S05]  /*23310*/  @!P1 NANOSLEEP.SYNCS 0x989680 ;  /* 0x009896800000995d */ /* 0x004fea0003900000 */
[----:B------:R-:W2:Y:S02]  /*23320*/  @!P1 SYNCS.PHASECHK.TRANS64 P1, [R16+URZ+0x18], R11 ;  /* 0x0000180b100095a7 */ /* 0x000ea4000802007f */
[----:B--2---:R-:W-:Y:S05]  /*23330*/  @!P1 BRA `(.L_x_557) ;  /* 0xfffffffc00f09947 */ /* 0x004fea000383ffff */
[----:B------:R-:W-:Y:S05]  /*23340*/  BRA `(.L_x_576) ;  /* 0xfffffff000847947 */ /* 0x000fea000383ffff */
.L_x_566:
[----:B------:R-:W-:Y:S01]  /*23350*/  BSSY B0, `(.L_x_577) ;  /* 0x0000006000007945 */ /* 0x000fe20003800000 */
[----:B------:R-:W-:-:S07]  /*23360*/  IMAD.MOV.U32 R2, RZ, RZ, -0x1 ;  /* 0xffffffffff027424 */ /* 0x000fce00078e00ff */
[----:B------:R-:W-:Y:S05]  /*23370*/  WARPSYNC.COLLECTIVE R2, `(.L_x_578) ;  /* 0x00000000020c7348 */ /* 0x000fea0003c00000 */
[----:B------:R-:W-:Y:S02]  /*23380*/  ELECT P1, UR62, PT ;  /* 0x00000000003e782f */ /* 0x000fe40003820000 */
[----:B------:R-:W-:Y:S01]  /*23390*/  MOV R2, UR62 ;  /* 0x0000003e00027c02 */ /* 0x000fe20008000f00 */
[----:B------:R-:W-:Y:S10]  /*233a0*/  ENDCOLLECTIVE ;  /* 0x000000000000791b */ /* 0x000ff40003800000 */
.L_x_578:
[----:B------:R-:W-:Y:S05]  /*233b0*/  BSYNC B0 ;  /* 0x0000000000007941 */ /* 0x000fea0003800000 */
.L_x_577:
[----:B------:R-:W-:Y:S01]  /*233c0*/  PLOP3.LUT P0, PT, P1, PT, PT, 0x80, 0x0 ;  /* 0x000000000000781c */ /* 0x000fe20000f0f070 */
[----:B------:R-:W-:-:S12]  /*233d0*/  BRA `(.L_x_579) ;  /* 0xfffffff800dc7947 */ /* 0x000fd8000383ffff */
.L_x_570:
[----:B0-----:R0:W1:Y:S02]  /*233e0*/  SYNCS.PHASECHK.TRANS64.TRYWAIT P0, [R3+URZ], R2 ;  /* 0x00000002030075a7 */ /* 0x001064000800017f */
[----:B-1----:R-:W-:Y:S05]  /*233f0*/  @!P0 NANOSLEEP.SYNCS 0x989680 ;  /* 0x009896800000895d */ /* 0x002fea0003900000 */
[----:B------:R-:W1:Y:S02]  /*23400*/  @!P0 SYNCS.PHASECHK.TRANS64 P0, [R3+URZ], R2 ;  /* 0x00000002030085a7 */ /* 0x000e64000800007f */
[----:B-1----:R-:W-:Y:S05]  /*23410*/  @!P0 BRA `(.L_x_570) ;  /* 0xfffffffc00f08947 */ /* 0x002fea000383ffff */
[----:B------:R-:W-:Y:S05]  /*23420*/  BRA `(.L_x_580) ;  /* 0xfffffffc00047947 */ /* 0x000fea000383ffff */
.L_x_571:
[----:B0-----:R0:W1:Y:S02]  /*23430*/  SYNCS.PHASECHK.TRANS64.TRYWAIT P0, [R3+URZ], R2 ;  /* 0x00000002030075a7 */ /* 0x001064000800017f */
[----:B-1----:R-:W-:Y:S05]  /*23440*/  @!P0 NANOSLEEP.SYNCS 0x989680 ;  /* 0x009896800000895d */ /* 0x002fea0003900000 */
[----:B------:R-:W1:Y:S02]  /*23450*/  @!P0 SYNCS.PHASECHK.TRANS64 P0, [R3+URZ], R2 ;  /* 0x00000002030085a7 */ /* 0x000e64000800007f */
[----:B-1----:R-:W-:Y:S05]  /*23460*/  @!P0 BRA `(.L_x_571) ;  /* 0xfffffffc00f08947 */ /* 0x002fea000383ffff */
[----:B------:R-:W-:Y:S05]  /*23470*/  BRA `(.L_x_581) ;  /* 0xfffffffc00147947 */ /* 0x000fea000383ffff */
.L_x_582:
[----:B------:R-:W-:-:S00]  /*23480*/  BRA `(.L_x_582) ;  /* 0xfffffffc00fc7947 */ /* 0x000fc0000383ffff */
[----:B------:R-:W-:-:S00]  /*23490*/  NOP ;  /* 0x0000000000007918 */ /* 0x000fc00000000000 */
        /* <DEDUP_REMOVED lines=14> */
.L_x_583:


//--------------------- .nv.shared._ZN7cutlass13device_kernelINS_4gemm6kernel13GemmUniversalIN4cute5tupleIJiiiiEEENS1_10collective13CollectiveMmaINS1_37MainloopSm90TmaGmmaWarpSpecializedFP8ILi3ENS5_IJNS4_1CILi1EEESB_SB_EEENS1_35KernelTmaWarpSpecializedCooperativeEEENS5_IJNSA_ILi256EEESF_NSA_ILi32EEEEEENS_12float_e5m2_tENS5_IJlSB_lEEESI_SJ_NS4_8TiledMMAINS4_8MMA_AtomIJNS4_4SM904GMMA31MMA_64x256x32_F32E5M2E5M2_SS_TNILNSN_7ScaleInE1ELSP_1EEEEEENS4_6LayoutINS5_IJNSA_ILi2EEESB_SB_EEENS5_IJSB_NSA_ILi0EEESV_EEEEENS5_IJNS4_10UnderscoreESY_SY_EEEEENS4_13SM90_TMA_LOADENS4_14ComposedLayoutINS4_7SwizzleILi1ELi4ELi3EEENS4_18smem_ptr_flag_bitsILi8EEENSS_INS5_IJNSA_ILi8EEESG_EEENS5_IJSG_SB_EEEEEEEvNS4_8identityES11_S1B_vS1C_EENS_8epilogue10collective6detail29Sm90TmaWarpSpecializedAdapterINS1F_15DefaultEpilogueISI_SJ_SJ_NS1E_6thread17LinearCombinationISI_Li1EffLNS1J_9ScaleType4KindE0ELNS_15FloatRoundStyleE2ESI_EENS1_15EpilogueDefaultEEEEEvvEEEEvNT_6ParamsE --------------------------
	.section	.nv.shared._ZN7cutlass13device_kernelINS_4gemm6kernel13GemmUniversalIN4cute5tupleIJiiiiEEENS1_10collective13CollectiveMmaINS1_37MainloopSm90TmaGmmaWarpSpecializedFP8ILi3ENS5_IJNS4_1CILi1EEESB_SB_EEENS1_35KernelTmaWarpSpecializedCooperativeEEENS5_IJNSA_ILi256EEESF_NSA_ILi32EEEEEENS_12float_e5m2_tENS5_IJlSB_lEEESI_SJ_NS4_8TiledMMAINS4_8MMA_AtomIJNS4_4SM904GMMA31MMA_64x256x32_F32E5M2E5M2_SS_TNILNSN_7ScaleInE1ELSP_1EEEEEENS4_6LayoutINS5_IJNSA_ILi2EEESB_SB_EEENS5_IJSB_NSA_ILi0EEESV_EEEEENS5_IJNS4_10UnderscoreESY_SY_EEEEENS4_13SM90_TMA_LOADENS4_14ComposedLayoutINS4_7SwizzleILi1ELi4ELi3EEENS4_18smem_ptr_flag_bitsILi8EEENSS_INS5_IJNSA_ILi8EEESG_EEENS5_IJSG_SB_EEEEEEEvNS4_8identityES11_S1B_vS1C_EENS_8epilogue10collective6detail29Sm90TmaWarpSpecializedAdapterINS1F_15DefaultEpilogueISI_SJ_SJ_NS1E_6thread17LinearCombinationISI_Li1EffLNS1J_9ScaleType4KindE0ELNS_15FloatRoundStyleE2ESI_EENS1_15EpilogueDefaultEEEEEvvEEEEvNT_6ParamsE,"aw",@nobits
	.sectionflags	@""
	.align	16
	.zero		1024


//--------------------- .nv.shared.reserved.0     --------------------------
	.section	.nv.shared.reserved.0,"aw",@nobits
	.weak		__nv_reservedSMEM_offset_0_alias
	.size		__nv_reservedSMEM_offset_0_alias, 0, 0
	.other		__nv_reservedSMEM_offset_0_alias,@"STO_CUDA_RESERVED_SHARED STV_DEFAULT"
__nv_reservedSMEM_offset_0_alias:
	.zero		0


//--------------------- .nv.global                --------------------------
	.section	.nv.global,"aw",@nobits
.nv.global:
	.type		_ZN39_INTERNAL_c0c4bc11_4_k_cu_3356096d_43204cute1_E,@object
	.size		_ZN39_INTERNAL_c0c4bc11_4_k_cu_3356096d_43204cute1_E,(_ZN39_INTERNAL_c0c4bc11_4_k_cu_3356096d_43204cuda3std3__45__cpo6cbeginE - _ZN39_INTERNAL_c0c4bc11_4_k_cu_3356096d_43204cute1_E)
_ZN39_INTERNAL_c0c4bc11_4_k_cu_3356096d_43204cute1_E:
	.zero		1
	.type		_ZN39_INTERNAL_c0c4bc11_4_k_cu_3356096d_43204cuda3std3__45__cpo6cbeginE,@object
	.size		_ZN39_INTERNAL_c0c4bc11_4_k_cu_3356096d_43204cuda3std3__45__cpo6cbeginE,(_ZN39_INTERNAL_c0c4bc11_4_k_cu_3356096d_43204cuda3std3__48in_placeE - _ZN39_INTERNAL_c0c4bc11_4_k_cu_3356096d_43204cuda3std3__45__cpo6cbeginE)
_ZN39_INTERNAL_c0c4bc11_4_k_cu_3356096d_43204cuda3std3__45__cpo6cbeginE:
	.zero		1
	.type		_ZN39_INTERNAL_c0c4bc11_4_k_cu_3356096d_43204cuda3std3__48in_placeE,@object
	.size		_ZN39_INTERNAL_c0c4bc11_4_k_cu_3356096d_43204cuda3std3__48in_placeE,(_ZN39_INTERNAL_c0c4bc11_4_k_cu_3356096d_43204cuda3std6ranges3__45__cpo9iter_moveE - _ZN39_INTERNAL_c0c4bc11_4_k_cu_3356096d_43204cuda3std3__48in_placeE)
_ZN39_INTERNAL_c0c4bc11_4_k_cu_3356096d_43204cuda3std3__48in_placeE:
	.zero		1
	.type		_ZN39_INTERNAL_c0c4bc11_4_k_cu_3356096d_43204cuda3std6ranges3__45__cpo9iter_moveE,@object
	.size		_ZN39_INTERNAL_c0c4bc11_4_k_cu_3356096d_43204cuda3std6ranges3__45__cpo9iter_moveE,(_ZN39_INTERNAL_c0c4bc11_4_k_cu_3356096d_43204cuda3std3__45__cpo5beginE - _ZN39_INTERNAL_c0c4bc11_4_k_cu_3356096d_43204cuda3std6ranges3__45__cpo9iter_moveE)
_ZN39_INTERNAL_c0c4bc11_4_k_cu_3356096d_43204cuda3std6ranges3__45__cpo9iter_moveE:
	.zero		1
	.type		_ZN39_INTERNAL_c0c4bc11_4_k_cu_3356096d_43204cuda3std3__45__cpo5beginE,@object
	.size		_ZN39_INTERNAL_c0c4bc11_4_k_cu_3356096d_43204cuda3std3__45__cpo5beginE,(_ZN39_INTERNAL_c0c4bc11_4_k_cu_3356096d_43204cuda3std3__441_GLOBAL__N__c0c4bc11_4_k_cu_3356096d_43206ignoreE - _ZN39_INTERNAL_c0c4bc11_4_k_cu_3356096d_43204cuda3std3__45__cpo5beginE)
_ZN39_INTERNAL_c0c4bc11_4_k_cu_3356096d_43204cuda3std3__45__cpo5beginE:
	.zero		1
	.type		_ZN39_INTERNAL_c0c4bc11_4_k_cu_3356096d_43204cuda3std3__441_GLOBAL__N__c0c4bc11_4_k_cu_3356096d_43206ignoreE,@object
	.size		_ZN39_INTERNAL_c0c4bc11_4_k_cu_3356096d_43204cuda3std3__441_GLOBAL__N__c0c4bc11_4_k_cu_3356096d_43206ignoreE,(_ZN39_INTERNAL_c0c4bc11_4_k_cu_3356096d_43204cute7productE - _ZN39_INTERNAL_c0c4bc11_4_k_cu_3356096d_43204cuda3std3__441_GLOBAL__N__c0c4bc11_4_k_cu_3356096d_43206ignoreE)
_ZN39_INTERNAL_c0c4bc11_4_k_cu_3356096d_43204cuda3std3__441_GLOBAL__N__c0c4bc11_4_k_cu_3356096d_43206ignoreE:
	.zero		1
	.type		_ZN39_INTERNAL_c0c4bc11_4_k_cu_3356096d_43204cute7productE,@object
	.size		_ZN39_INTERNAL_c0c4bc11_4_k_cu_3356096d_43204cute7productE,(_ZN39_INTERNAL_c0c4bc11_4_k_cu_3356096d_43204cuda3std3__45__cpo3endE - _ZN39_INTERNAL_c0c4bc11_4_k_cu_3356096d_43204cute7productE)
_ZN39_INTERNAL_c0c4bc11_4_k_cu_3356096d_43204cute7productE:
	.zero		1
	.type		_ZN39_INTERNAL_c0c4bc11_4_k_cu_3356096d_43204cuda3std3__45__cpo3endE,@object
	.size		_ZN39_INTERNAL_c0c4bc11_4_k_cu_3356096d_43204cuda3std3__45__cpo3endE,(_ZN39_INTERNAL_c0c4bc11_4_k_cu_3356096d_43204cuda3std3__419piecewise_constructE - _ZN39_INTERNAL_c0c4bc11_4_k_cu_3356096d_43204cuda3std3__45__cpo3endE)
_ZN39_INTERNAL_c0c4bc11_4_k_cu_3356096d_43204cuda3std3__45__cpo3endE:
	.zero		1
	.type		_ZN39_INTERNAL_c0c4bc11_4_k_cu_3356096d_43204cuda3std3__419piecewise_constructE,@object
	.size		_ZN39_INTERNAL_c0c4bc11_4_k_cu_3356096d_43204cuda3std3__419piecewise_constructE,(_ZN39_INTERNAL_c0c4bc11_4_k_cu_3356096d_43204cuda3std3__45__cpo4cendE - _ZN39_INTERNAL_c0c4bc11_4_k_cu_3356096d_43204cuda3std3__419piecewise_constructE)
_ZN39_INTERNAL_c0c4bc11_4_k_cu_3356096d_43204cuda3std3__419piecewise_constructE:
	.zero		1
	.type		_ZN39_INTERNAL_c0c4bc11_4_k_cu_3356096d_43204cuda3std3__45__cpo4cendE,@object
	.size		_ZN39_INTERNAL_c0c4bc11_4_k_cu_3356096d_43204cuda3std3__45__cpo4cendE,(_ZN39_INTERNAL_c0c4bc11_4_k_cu_3356096d_43204cuda3std6ranges3__45__cpo4swapE - _ZN39_INTERNAL_c0c4bc11_4_k_cu_3356096d_43204cuda3std3__45__cpo4cendE)
_ZN39_INTERNAL_c0c4bc11_4_k_cu_3356096d_43204cuda3std3__45__cpo4cendE:
	.zero		1
	.type		_ZN39_INTERNAL_c0c4bc11_4_k_cu_3356096d_43204cuda3std6ranges3__45__cpo4swapE,@object
	.size		_ZN39_INTERNAL_c0c4bc11_4_k_cu_3356096d_43204cuda3std6ranges3__45__cpo4swapE,(.L_7 - _ZN39_INTERNAL_c0c4bc11_4_k_cu_3356096d_43204cuda3std6ranges3__45__cpo4swapE)
_ZN39_INTERNAL_c0c4bc11_4_k_cu_3356096d_43204cuda3std6ranges3__45__cpo4swapE:
	.zero		1
.L_7:


//--------------------- .nv.constant0._ZN7cutlass13device_kernelINS_4gemm6kernel13GemmUniversalIN4cute5tupleIJiiiiEEENS1_10collective13CollectiveMmaINS1_37MainloopSm90TmaGmmaWarpSpecializedFP8ILi3ENS5_IJNS4_1CILi1EEESB_SB_EEENS1_35KernelTmaWarpSpecializedCooperativeEEENS5_IJNSA_ILi256EEESF_NSA_ILi32EEEEEENS_12float_e5m2_tENS5_IJlSB_lEEESI_SJ_NS4_8TiledMMAINS4_8MMA_AtomIJNS4_4SM904GMMA31MMA_64x256x32_F32E5M2E5M2_SS_TNILNSN_7ScaleInE1ELSP_1EEEEEENS4_6LayoutINS5_IJNSA_ILi2EEESB_SB_EEENS5_IJSB_NSA_ILi0EEESV_EEEEENS5_IJNS4_10UnderscoreESY_SY_EEEEENS4_13SM90_TMA_LOADENS4_14ComposedLayoutINS4_7SwizzleILi1ELi4ELi3EEENS4_18smem_ptr_flag_bitsILi8EEENSS_INS5_IJNSA_ILi8EEESG_EEENS5_IJSG_SB_EEEEEEEvNS4_8identityES11_S1B_vS1C_EENS_8epilogue10collective6detail29Sm90TmaWarpSpecializedAdapterINS1F_15DefaultEpilogueISI_SJ_SJ_NS1E_6thread17LinearCombinationISI_Li1EffLNS1J_9ScaleType4KindE0ELNS_15FloatRoundStyleE2ESI_EENS1_15EpilogueDefaultEEEEEvvEEEEvNT_6ParamsE --------------------------
	.section	.nv.constant0._ZN7cutlass13device_kernelINS_4gemm6kernel13GemmUniversalIN4cute5tupleIJiiiiEEENS1_10collective13CollectiveMmaINS1_37MainloopSm90TmaGmmaWarpSpecializedFP8ILi3ENS5_IJNS4_1CILi1EEESB_SB_EEENS1_35KernelTmaWarpSpecializedCooperativeEEENS5_IJNSA_ILi256EEESF_NSA_ILi32EEEEEENS_12float_e5m2_tENS5_IJlSB_lEEESI_SJ_NS4_8TiledMMAINS4_8MMA_AtomIJNS4_4SM904GMMA31MMA_64x256x32_F32E5M2E5M2_SS_TNILNSN_7ScaleInE1ELSP_1EEEEEENS4_6LayoutINS5_IJNSA_ILi2EEESB_SB_EEENS5_IJSB_NSA_ILi0EEESV_EEEEENS5_IJNS4_10UnderscoreESY_SY_EEEEENS4_13SM90_TMA_LOADENS4_14ComposedLayoutINS4_7SwizzleILi1ELi4ELi3EEENS4_18smem_ptr_flag_bitsILi8EEENSS_INS5_IJNSA_ILi8EEESG_EEENS5_IJSG_SB_EEEEEEEvNS4_8identityES11_S1B_vS1C_EENS_8epilogue10collective6detail29Sm90TmaWarpSpecializedAdapterINS1F_15DefaultEpilogueISI_SJ_SJ_NS1E_6thread17LinearCombinationISI_Li1EffLNS1J_9ScaleType4KindE0ELNS_15FloatRoundStyleE2ESI_EENS1_15EpilogueDefaultEEEEEvvEEEEvNT_6ParamsE,"a",@progbits
	.sectionflags	@""
	.align	4
.nv.constant0._ZN7cutlass13device_kernelINS_4gemm6kernel13GemmUniversalIN4cute5tupleIJiiiiEEENS1_10collective13CollectiveMmaINS1_37MainloopSm90TmaGmmaWarpSpecializedFP8ILi3ENS5_IJNS4_1CILi1EEESB_SB_EEENS1_35KernelTmaWarpSpecializedCooperativeEEENS5_IJNSA_ILi256EEESF_NSA_ILi32EEEEEENS_12float_e5m2_tENS5_IJlSB_lEEESI_SJ_NS4_8TiledMMAINS4_8MMA_AtomIJNS4_4SM904GMMA31MMA_64x256x32_F32E5M2E5M2_SS_TNILNSN_7ScaleInE1ELSP_1EEEEEENS4_6LayoutINS5_IJNSA_ILi2EEESB_SB_EEENS5_IJSB_NSA_ILi0EEESV_EEEEENS5_IJNS4_10UnderscoreESY_SY_EEEEENS4_13SM90_TMA_LOADENS4_14ComposedLayoutINS4_7SwizzleILi1ELi4ELi3EEENS4_18smem_ptr_flag_bitsILi8EEENSS_INS5_IJNSA_ILi8EEESG_EEENS5_IJSG_SB_EEEEEEEvNS4_8identityES11_S1B_vS1C_EENS_8epilogue10collective6detail29Sm90TmaWarpSpecializedAdapterINS1F_15DefaultEpilogueISI_SJ_SJ_NS1E_6thread17LinearCombinationISI_Li1EffLNS1J_9ScaleType4KindE0ELNS_15FloatRoundStyleE2ESI_EENS1_15EpilogueDefaultEEEEEvvEEEEvNT_6ParamsE:
	.zero		1664


//--------------------- SYMBOLS --------------------------

	.type		.nv.reservedSmem.offset0,@object
	.size		.nv.reservedSmem.offset0,0x4
